	.target	sm_100a

	.elftype	@"ET_EXEC"


//--------------------- .note.nv.tkinfo           --------------------------
	.section	.note.nv.tkinfo,"",@"SHT_NOTE"
	.sectionflags	@"SHF_NOTE_NV_TKINFO"
	.tkinfo
        /*0018*/ 	.word	0x00000002
        /*0030*/ 	.string	""
        /*0030*/ 	.string	"ptxas"
        /*0030*/ 	.string	"Cuda compilation tools, release 13.0, V13.0.88"
        /*0030*/ 	.string	"Build cuda_13.0.r13.0/compiler.36424714_0"
        /*0030*/ 	.string	"-arch sm_100a -m 64 "



//--------------------- .note.nv.cuinfo           --------------------------
	.section	.note.nv.cuinfo,"",@"SHT_NOTE"
	.sectionflags	@"SHF_NOTE_NV_CUINFO"
        /*0018*/ 	.short	0x0002
        /*001a*/ 	.short	0x0064
        /*001c*/ 	.short	0x0082
	.zero		2


//--------------------- .nv.info                  --------------------------
	.section	.nv.info,"",@"SHT_CUDA_INFO"
	.align	4


	//----- nvinfo : EIATTR_REGCOUNT
	.align		4
        /*0000*/ 	.byte	0x04, 0x2f
        /*0002*/ 	.short	(.L_20 - .L_19)
	.align		4
.L_19:
        /*0004*/ 	.word	index@(_ZN7cutlass13device_kernelINS_4gemm6kernel13GemmUniversalIN4cute5tupleIJiiiiEEENS1_10collective13CollectiveMmaINS1_35MainloopSm100TmaUmmaWarpSpecializedILi16ELi2ELi4ENS5_IJNS4_1CILi2EEESB_NSA_ILi1EEEEEEEENS5_IJNSA_ILi128EEENSA_ILi256EEENSA_ILi64EEEEEENS_12float_e4m3_tENS5_IJlSC_lEEESJ_SK_NS4_8TiledMMAINS4_8MMA_AtomIJNS4_10MMA_TraitsINS4_25SM100_MMA_F8F6F4_2x1SM_SSEJSJ_SJ_fSF_SG_NS4_17integral_constantINS4_4UMMA5MajorELSR_0EEESS_NSP_INSQ_7ScaleInELST_0EEESU_EEEEEENS4_6LayoutINS5_IJSC_SC_SC_EEENS5_IJNSA_ILi0EEESZ_SZ_EEEEENS5_IJNS4_10UnderscoreES12_S12_EEEEENS4_28SM100_TMA_2SM_LOAD_MULTICASTENS4_14ComposedLayoutINS4_7SwizzleILi2ELi4ELi3EEENS4_18smem_ptr_flag_bitsILi8EEENSX_INS5_IJNSA_ILi8EEESH_EEENS5_IJSH_SC_EEEEEEEvNS4_8identityENS4_18SM100_TMA_2SM_LOADES1F_vS1G_EENS_8epilogue10collective18CollectiveEpilogueINS1J_23Sm100TmaWarpSpecializedILi4ELi2ELi32ELb0ELb0EEEJNS5_IJSH_SG_SH_EEENS5_IJNSX_ISH_SC_EENSX_INS5_IJNSA_ILi32EEESB_EEENS5_IJSC_SF_EEEEEEEESJ_SK_SJ_SK_NS1J_6fusion15FusionCallbacksIS1N_NS1V_17LinearCombinationISJ_fSJ_fLNS_15FloatRoundStyleE2EEES1O_S1U_JEEENS4_5SM1004TMEM4LOAD26SM100_TMEM_LOAD_32dp32b32xENS4_13SM90_TMA_LOADENS16_INS17_ILi1ELi4ELi3EEES1A_NSX_INS5_IJS1B_S1Q_EEENS5_IJS1Q_SC_EEEEEEENS4_39AutoVectorizingCopyWithAssumedAlignmentILi128EEENS4_14SM90_TMA_STOREES2A_S2C_S2C_EEEvvEEEEvNT_6ParamsE)
        /*0008*/ 	.word	0x00000074


	//----- nvinfo : EIATTR_FRAME_SIZE
	.align		4
.L_20:
        /*000c*/ 	.byte	0x04, 0x11
        /*000e*/ 	.short	(.L_22 - .L_21)
	.align		4
.L_21:
        /*0010*/ 	.word	index@($__internal_2_$__cuda_sm10x_tcgen05_guardrail_trap_unallocated_columns_being_dealloced)
        /*0014*/ 	.word	0x00000000


	//----- nvinfo : EIATTR_FRAME_SIZE
	.align		4
.L_22:
        /*0018*/ 	.byte	0x04, 0x11
        /*001a*/ 	.short	(.L_24 - .L_23)
	.align		4
.L_23:
        /*001c*/ 	.word	index@($__internal_1_$__cuda_sm10x_tcgen05_guardrail_trap_phase_invalid_during_alloc)
        /*0020*/ 	.word	0x00000000


	//----- nvinfo : EIATTR_FRAME_SIZE
	.align		4
.L_24:
        /*0024*/ 	.byte	0x04, 0x11
        /*0026*/ 	.short	(.L_26 - .L_25)
	.align		4
.L_25:
        /*0028*/ 	.word	index@($__internal_0_$__cuda_sm10x_tcgen05_guardrail_trap_col_being_dealloced_not_returned_by_alloc)
        /*002c*/ 	.word	0x00000000


	//----- nvinfo : EIATTR_FRAME_SIZE
	.align		4
.L_26:
        /*0030*/ 	.byte	0x04, 0x11
        /*0032*/ 	.short	(.L_28 - .L_27)
	.align		4
.L_27:
        /*0034*/ 	.word	index@(_ZN7cutlass13device_kernelINS_4gemm6kernel13GemmUniversalIN4cute5tupleIJiiiiEEENS1_10collective13CollectiveMmaINS1_35MainloopSm100TmaUmmaWarpSpecializedILi16ELi2ELi4ENS5_IJNS4_1CILi2EEESB_NSA_ILi1EEEEEEEENS5_IJNSA_ILi128EEENSA_ILi256EEENSA_ILi64EEEEEENS_12float_e4m3_tENS5_IJlSC_lEEESJ_SK_NS4_8TiledMMAINS4_8MMA_AtomIJNS4_10MMA_TraitsINS4_25SM100_MMA_F8F6F4_2x1SM_SSEJSJ_SJ_fSF_SG_NS4_17integral_constantINS4_4UMMA5MajorELSR_0EEESS_NSP_INSQ_7ScaleInELST_0EEESU_EEEEEENS4_6LayoutINS5_IJSC_SC_SC_EEENS5_IJNSA_ILi0EEESZ_SZ_EEEEENS5_IJNS4_10UnderscoreES12_S12_EEEEENS4_28SM100_TMA_2SM_LOAD_MULTICASTENS4_14ComposedLayoutINS4_7SwizzleILi2ELi4ELi3EEENS4_18smem_ptr_flag_bitsILi8EEENSX_INS5_IJNSA_ILi8EEESH_EEENS5_IJSH_SC_EEEEEEEvNS4_8identityENS4_18SM100_TMA_2SM_LOADES1F_vS1G_EENS_8epilogue10collective18CollectiveEpilogueINS1J_23Sm100TmaWarpSpecializedILi4ELi2ELi32ELb0ELb0EEEJNS5_IJSH_SG_SH_EEENS5_IJNSX_ISH_SC_EENSX_INS5_IJNSA_ILi32EEESB_EEENS5_IJSC_SF_EEEEEEEESJ_SK_SJ_SK_NS1J_6fusion15FusionCallbacksIS1N_NS1V_17LinearCombinationISJ_fSJ_fLNS_15FloatRoundStyleE2EEES1O_S1U_JEEENS4_5SM1004TMEM4LOAD26SM100_TMEM_LOAD_32dp32b32xENS4_13SM90_TMA_LOADENS16_INS17_ILi1ELi4ELi3EEES1A_NSX_INS5_IJS1B_S1Q_EEENS5_IJS1Q_SC_EEEEEEENS4_39AutoVectorizingCopyWithAssumedAlignmentILi128EEENS4_14SM90_TMA_STOREES2A_S2C_S2C_EEEvvEEEEvNT_6ParamsE)
        /*0038*/ 	.word	0x00000000


	//----- nvinfo : EIATTR_MIN_STACK_SIZE
	.align		4
.L_28:
        /*003c*/ 	.byte	0x04, 0x12
        /*003e*/ 	.short	(.L_30 - .L_29)
	.align		4
.L_29:
        /*0040*/ 	.word	index@(_ZN7cutlass13device_kernelINS_4gemm6kernel13GemmUniversalIN4cute5tupleIJiiiiEEENS1_10collective13CollectiveMmaINS1_35MainloopSm100TmaUmmaWarpSpecializedILi16ELi2ELi4ENS5_IJNS4_1CILi2EEESB_NSA_ILi1EEEEEEEENS5_IJNSA_ILi128EEENSA_ILi256EEENSA_ILi64EEEEEENS_12float_e4m3_tENS5_IJlSC_lEEESJ_SK_NS4_8TiledMMAINS4_8MMA_AtomIJNS4_10MMA_TraitsINS4_25SM100_MMA_F8F6F4_2x1SM_SSEJSJ_SJ_fSF_SG_NS4_17integral_constantINS4_4UMMA5MajorELSR_0EEESS_NSP_INSQ_7ScaleInELST_0EEESU_EEEEEENS4_6LayoutINS5_IJSC_SC_SC_EEENS5_IJNSA_ILi0EEESZ_SZ_EEEEENS5_IJNS4_10UnderscoreES12_S12_EEEEENS4_28SM100_TMA_2SM_LOAD_MULTICASTENS4_14ComposedLayoutINS4_7SwizzleILi2ELi4ELi3EEENS4_18smem_ptr_flag_bitsILi8EEENSX_INS5_IJNSA_ILi8EEESH_EEENS5_IJSH_SC_EEEEEEEvNS4_8identityENS4_18SM100_TMA_2SM_LOADES1F_vS1G_EENS_8epilogue10collective18CollectiveEpilogueINS1J_23Sm100TmaWarpSpecializedILi4ELi2ELi32ELb0ELb0EEEJNS5_IJSH_SG_SH_EEENS5_IJNSX_ISH_SC_EENSX_INS5_IJNSA_ILi32EEESB_EEENS5_IJSC_SF_EEEEEEEESJ_SK_SJ_SK_NS1J_6fusion15FusionCallbacksIS1N_NS1V_17LinearCombinationISJ_fSJ_fLNS_15FloatRoundStyleE2EEES1O_S1U_JEEENS4_5SM1004TMEM4LOAD26SM100_TMEM_LOAD_32dp32b32xENS4_13SM90_TMA_LOADENS16_INS17_ILi1ELi4ELi3EEES1A_NSX_INS5_IJS1B_S1Q_EEENS5_IJS1Q_SC_EEEEEEENS4_39AutoVectorizingCopyWithAssumedAlignmentILi128EEENS4_14SM90_TMA_STOREES2A_S2C_S2C_EEEvvEEEEvNT_6ParamsE)
        /*0044*/ 	.word	0x00000000
.L_30:


//--------------------- .nv.compat                --------------------------
	.section	.nv.compat,"",@"SHT_CUDA_COMPAT_INFO"
	.align	4
        /*0000*/ 	.byte	0x02, 0x09, 0x01, 0x00, 0x02, 0x02, 0x02, 0x00, 0x02, 0x05, 0x05, 0x00, 0x03, 0x07, 0x01, 0x01
        /*0010*/ 	.byte	0x02, 0x03, 0x01, 0x00, 0x02, 0x06, 0x01, 0x00, 0x04, 0x0b, 0x08, 0x00, 0x09, 0x00, 0x00, 0x00
        /*0020*/ 	.byte	0x00, 0x00, 0x00, 0x00


//--------------------- .nv.info._ZN7cutlass13device_kernelINS_4gemm6kernel13GemmUniversalIN4cute5tupleIJiiiiEEENS1_10collective13CollectiveMmaINS1_35MainloopSm100TmaUmmaWarpSpecializedILi16ELi2ELi4ENS5_IJNS4_1CILi2EEESB_NSA_ILi1EEEEEEEENS5_IJNSA_ILi128EEENSA_ILi256EEENSA_ILi64EEEEEENS_12float_e4m3_tENS5_IJlSC_lEEESJ_SK_NS4_8TiledMMAINS4_8MMA_AtomIJNS4_10MMA_TraitsINS4_25SM100_MMA_F8F6F4_2x1SM_SSEJSJ_SJ_fSF_SG_NS4_17integral_constantINS4_4UMMA5MajorELSR_0EEESS_NSP_INSQ_7ScaleInELST_0EEESU_EEEEEENS4_6LayoutINS5_IJSC_SC_SC_EEENS5_IJNSA_ILi0EEESZ_SZ_EEEEENS5_IJNS4_10UnderscoreES12_S12_EEEEENS4_28SM100_TMA_2SM_LOAD_MULTICASTENS4_14ComposedLayoutINS4_7SwizzleILi2ELi4ELi3EEENS4_18smem_ptr_flag_bitsILi8EEENSX_INS5_IJNSA_ILi8EEESH_EEENS5_IJSH_SC_EEEEEEEvNS4_8identityENS4_18SM100_TMA_2SM_LOADES1F_vS1G_EENS_8epilogue10collective18CollectiveEpilogueINS1J_23Sm100TmaWarpSpecializedILi4ELi2ELi32ELb0ELb0EEEJNS5_IJSH_SG_SH_EEENS5_IJNSX_ISH_SC_EENSX_INS5_IJNSA_ILi32EEESB_EEENS5_IJSC_SF_EEEEEEEESJ_SK_SJ_SK_NS1J_6fusion15FusionCallbacksIS1N_NS1V_17LinearCombinationISJ_fSJ_fLNS_15FloatRoundStyleE2EEES1O_S1U_JEEENS4_5SM1004TMEM4LOAD26SM100_TMEM_LOAD_32dp32b32xENS4_13SM90_TMA_LOADENS16_INS17_ILi1ELi4ELi3EEES1A_NSX_INS5_IJS1B_S1Q_EEENS5_IJS1Q_SC_EEEEEEENS4_39AutoVectorizingCopyWithAssumedAlignmentILi128EEENS4_14SM90_TMA_STOREES2A_S2C_S2C_EEEvvEEEEvNT_6ParamsE --------------------------
	.section	.nv.info._ZN7cutlass13device_kernelINS_4gemm6kernel13GemmUniversalIN4cute5tupleIJiiiiEEENS1_10collective13CollectiveMmaINS1_35MainloopSm100TmaUmmaWarpSpecializedILi16ELi2ELi4ENS5_IJNS4_1CILi2EEESB_NSA_ILi1EEEEEEEENS5_IJNSA_ILi128EEENSA_ILi256EEENSA_ILi64EEEEEENS_12float_e4m3_tENS5_IJlSC_lEEESJ_SK_NS4_8TiledMMAINS4_8MMA_AtomIJNS4_10MMA_TraitsINS4_25SM100_MMA_F8F6F4_2x1SM_SSEJSJ_SJ_fSF_SG_NS4_17integral_constantINS4_4UMMA5MajorELSR_0EEESS_NSP_INSQ_7ScaleInELST_0EEESU_EEEEEENS4_6LayoutINS5_IJSC_SC_SC_EEENS5_IJNSA_ILi0EEESZ_SZ_EEEEENS5_IJNS4_10UnderscoreES12_S12_EEEEENS4_28SM100_TMA_2SM_LOAD_MULTICASTENS4_14ComposedLayoutINS4_7SwizzleILi2ELi4ELi3EEENS4_18smem_ptr_flag_bitsILi8EEENSX_INS5_IJNSA_ILi8EEESH_EEENS5_IJSH_SC_EEEEEEEvNS4_8identityENS4_18SM100_TMA_2SM_LOADES1F_vS1G_EENS_8epilogue10collective18CollectiveEpilogueINS1J_23Sm100TmaWarpSpecializedILi4ELi2ELi32ELb0ELb0EEEJNS5_IJSH_SG_SH_EEENS5_IJNSX_ISH_SC_EENSX_INS5_IJNSA_ILi32EEESB_EEENS5_IJSC_SF_EEEEEEEESJ_SK_SJ_SK_NS1J_6fusion15FusionCallbacksIS1N_NS1V_17LinearCombinationISJ_fSJ_fLNS_15FloatRoundStyleE2EEES1O_S1U_JEEENS4_5SM1004TMEM4LOAD26SM100_TMEM_LOAD_32dp32b32xENS4_13SM90_TMA_LOADENS16_INS17_ILi1ELi4ELi3EEES1A_NSX_INS5_IJS1B_S1Q_EEENS5_IJS1Q_SC_EEEEEEENS4_39AutoVectorizingCopyWithAssumedAlignmentILi128EEENS4_14SM90_TMA_STOREES2A_S2C_S2C_EEEvvEEEEvNT_6ParamsE,"",@"SHT_CUDA_INFO"
	.sectionflags	@""
	.align	4


	//----- nvinfo : EIATTR_CUDA_API_VERSION
	.align		4
        /*0000*/ 	.byte	0x04, 0x37
        /*0002*/ 	.short	(.L_32 - .L_31)
.L_31:
        /*0004*/ 	.word	0x00000082


	//----- nvinfo : EIATTR_KPARAM_INFO
	.align		4
.L_32:
        /*0008*/ 	.byte	0x04, 0x17
        /*000a*/ 	.short	(.L_34 - .L_33)
.L_33:
        /*000c*/ 	.word	0x00000000
        /*0010*/ 	.short	0x0000
        /*0012*/ 	.short	0x0000
        /*0014*/ 	.byte	0x00, 0xf0, 0x01, 0x20


	//----- nvinfo : EIATTR_AT_ENTRY_FRAGMENTS
	.align		4
.L_34:
        /*0018*/ 	.byte	0x04, 0x4f
        /*001a*/ 	.short	(.L_36 - .L_35)


	//   ....[0]....
.L_35:
        /*001c*/ 	.word	0x00000007


	//----- nvinfo : EIATTR_RESERVED_SMEM_USED
	.align		4
.L_36:
        /*0020*/ 	.byte	0x01, 0x41
	.zero		2


	//----- nvinfo : EIATTR_SPARSE_MMA_MASK
	.align		4
        /*0024*/ 	.byte	0x03, 0x50
        /*0026*/ 	.short	0x0000


	//----- nvinfo : EIATTR_TCGEN05_2CTA_USED
	.align		4
        /*0028*/ 	.byte	0x01, 0x52
	.zero		2


	//----- nvinfo : EIATTR_MAXREG_COUNT
	.align		4
        /*002c*/ 	.byte	0x03, 0x1b
        /*002e*/ 	.short	0x00ff


	//----- nvinfo : EIATTR_NUM_BARRIERS
	.align		4
        /*0030*/ 	.byte	0x02, 0x4c
        /*0032*/ 	.byte	0x07
	.zero		1


	//----- nvinfo : EIATTR_EXTERNS
	.align		4
        /*0034*/ 	.byte	0x04, 0x0f
        /*0036*/ 	.short	(.L_38 - .L_37)


	//   ....[0]....
	.align		4
.L_37:
        /*0038*/ 	.word	index@(__assertfail)


	//----- nvinfo : EIATTR_MERCURY_ISA_VERSION
	.align		4
.L_38:
        /*003c*/ 	.byte	0x03, 0x5f
        /*003e*/ 	.short	0x0101


	//----- nvinfo : EIATTR_INT_WARP_WIDE_INSTR_OFFSETS
	.align		4
        /*0040*/ 	.byte	0x04, 0x31
        /*0042*/ 	.short	(.L_40 - .L_39)


	//   ....[0]....
.L_39:
        /*0044*/ 	.word	0x00000f20


	//   ....[1]....
        /*0048*/ 	.word	0x00000fc0


	//   ....[2]....
        /*004c*/ 	.word	0x00004a20


	//   ....[3]....
        /*0050*/ 	.word	0x00004a40


	//   ....[4]....
        /*0054*/ 	.word	0x00004a70


	//   ....[5]....
        /*0058*/ 	.word	0x000055e0


	//   ....[6]....
        /*005c*/ 	.word	0x00005680


	//   ....[7]....
        /*0060*/ 	.word	0x00005730


	//   ....[8]....
        /*0064*/ 	.word	0x000057a0


	//   ....[9]....
        /*0068*/ 	.word	0x00005860


	//   ....[10]....
        /*006c*/ 	.word	0x00005900


	//   ....[11]....
        /*0070*/ 	.word	0x00005970


	//   ....[12]....
        /*0074*/ 	.word	0x00005a30


	//   ....[13]....
        /*0078*/ 	.word	0x00005ad0


	//   ....[14]....
        /*007c*/ 	.word	0x00005b70


	//   ....[15]....
        /*0080*/ 	.word	0x00005c60


	//   ....[16]....
        /*0084*/ 	.word	0x00005d30


	//----- nvinfo : EIATTR_COOP_GROUP_MASK_REGIDS
	.align		4
.L_40:
        /*0088*/ 	.byte	0x04, 0x29
        /*008a*/ 	.short	(.L_42 - .L_41)


	//   ....[0]....
.L_41:
        /*008c*/ 	.word	0xffffffff


	//   ....[1]....
        /*0090*/ 	.word	0xffffffff


	//   ....[2]....
        /*0094*/ 	.word	0xffffffff


	//   ....[3]....
        /*0098*/ 	.word	0xffffffff


	//   ....[4]....
        /*009c*/ 	.word	0xffffffff


	//   ....[5]....
        /*00a0*/ 	.word	0xffffffff


	//   ....[6]....
        /*00a4*/ 	.word	0xffffffff


	//   ....[7]....
        /*00a8*/ 	.word	0xffffffff


	//   ....[8]....
        /*00ac*/ 	.word	0xffffffff


	//   ....[9]....
        /*00b0*/ 	.word	0xffffffff


	//   ....[10]....
        /*00b4*/ 	.word	0xffffffff


	//   ....[11]....
        /*00b8*/ 	.word	0xffffffff


	//   ....[12]....
        /*00bc*/ 	.word	0xffffffff


	//   ....[13]....
        /*00c0*/ 	.word	0xffffffff


	//----- nvinfo : EIATTR_COOP_GROUP_INSTR_OFFSETS
	.align		4
.L_42:
        /*00c4*/ 	.byte	0x04, 0x28
        /*00c6*/ 	.short	(.L_44 - .L_43)


	//   ....[0]....
.L_43:
        /*00c8*/ 	.word	0x000000b0


	//   ....[1]....
        /*00cc*/ 	.word	0x00000520


	//   ....[2]....
        /*00d0*/ 	.word	0x00000890


	//   ....[3]....
        /*00d4*/ 	.word	0x00000a20


	//   ....[4]....
        /*00d8*/ 	.word	0x00000b10


	//   ....[5]....
        /*00dc*/ 	.word	0x00000c70


	//   ....[6]....
        /*00e0*/ 	.word	0x00000e00


	//   ....[7]....
        /*00e4*/ 	.word	0x00001040


	//   ....[8]....
        /*00e8*/ 	.word	0x00002370


	//   ....[9]....
        /*00ec*/ 	.word	0x000038e0


	//   ....[10]....
        /*00f0*/ 	.word	0x00003db0


	//   ....[11]....
        /*00f4*/ 	.word	0x00003de0


	//   ....[12]....
        /*00f8*/ 	.word	0x00004920


	//   ....[13]....
        /*00fc*/ 	.word	0x00004b30


	//----- nvinfo : EIATTR_VRC_CTA_INIT_COUNT
	.align		4
.L_44:
        /*0100*/ 	.byte	0x02, 0x4a
        /*0102*/ 	.byte	0x80
	.zero		1


	//----- nvinfo : EIATTR_SYSCALL_OFFSETS
	.align		4
        /*0104*/ 	.byte	0x04, 0x46
        /*0106*/ 	.short	(.L_46 - .L_45)


	//   ....[0]....
.L_45:
        /*0108*/ 	.word	0x000068b0


	//   ....[1]....
        /*010c*/ 	.word	0x000069f0


	//   ....[2]....
        /*0110*/ 	.word	0x00007210


	//   ....[3]....
        /*0114*/ 	.word	0x00007ff0


	//   ....[4]....
        /*0118*/ 	.word	0x00008d80


	//   ....[5]....
        /*011c*/ 	.word	0x00009b30


	//----- nvinfo : EIATTR_MBARRIER_INSTR_OFFSETS
	.align		4
.L_46:
        /*0120*/ 	.byte	0x04, 0x39
        /*0122*/ 	.short	(.L_48 - .L_47)


	//   ....[0]....
.L_47:
        /*0124*/ 	.word	0x00000670
        /*0128*/ 	.word	0x000000ff
        /*012c*/ 	.word	0x00000000
        /*0130*/ 	.short	0x0100
        /*0132*/ 	.byte	0x04
	.zero		1


	//   ....[1]....
        /*0134*/ 	.word	0x00000680
        /*0138*/ 	.word	0x000000ff
        /*013c*/ 	.word	0x00000080
        /*0140*/ 	.short	0x0100
        /*0142*/ 	.byte	0x04
	.zero		1


	//   ....[2]....
        /*0144*/ 	.word	0x00000690
        /*0148*/ 	.word	0x000000ff
        /*014c*/ 	.word	0x00000008
        /*0150*/ 	.short	0x0100
        /*0152*/ 	.byte	0x04
	.zero		1


	//   ....[3]....
        /*0154*/ 	.word	0x000006a0
        /*0158*/ 	.word	0x000000ff
        /*015c*/ 	.word	0x00000088
        /*0160*/ 	.short	0x0100
        /*0162*/ 	.byte	0x04
	.zero		1


	//   ....[4]....
        /*0164*/ 	.word	0x000006b0
        /*0168*/ 	.word	0x000000ff
        /*016c*/ 	.word	0x00000010
        /*0170*/ 	.short	0x0100
        /*0172*/ 	.byte	0x04
	.zero		1


	//   ....[5]....
        /*0174*/ 	.word	0x000006c0
        /*0178*/ 	.word	0x000000ff
        /*017c*/ 	.word	0x00000090
        /*0180*/ 	.short	0x0100
        /*0182*/ 	.byte	0x04
	.zero		1


	//   ....[6]....
        /*0184*/ 	.word	0x000006d0
        /*0188*/ 	.word	0x000000ff
        /*018c*/ 	.word	0x00000018
        /*0190*/ 	.short	0x0100
        /*0192*/ 	.byte	0x04
	.zero		1


	//   ....[7]....
        /*0194*/ 	.word	0x000006e0
        /*0198*/ 	.word	0x000000ff
        /*019c*/ 	.word	0x00000098
        /*01a0*/ 	.short	0x0100
        /*01a2*/ 	.byte	0x04
	.zero		1


	//   ....[8]....
        /*01a4*/ 	.word	0x000006f0
        /*01a8*/ 	.word	0x000000ff
        /*01ac*/ 	.word	0x00000020
        /*01b0*/ 	.short	0x0100
        /*01b2*/ 	.byte	0x04
	.zero		1


	//   ....[9]....
        /*01b4*/ 	.word	0x00000700
        /*01b8*/ 	.word	0x000000ff
        /*01bc*/ 	.word	0x000000a0
        /*01c0*/ 	.short	0x0100
        /*01c2*/ 	.byte	0x04
	.zero		1


	//   ....[10]....
        /*01c4*/ 	.word	0x00000710
        /*01c8*/ 	.word	0x000000ff
        /*01cc*/ 	.word	0x00000028
        /*01d0*/ 	.short	0x0100
        /*01d2*/ 	.byte	0x04
	.zero		1


	//   ....[11]....
        /*01d4*/ 	.word	0x00000720
        /*01d8*/ 	.word	0x000000ff
        /*01dc*/ 	.word	0x000000a8
        /*01e0*/ 	.short	0x0100
        /*01e2*/ 	.byte	0x04
	.zero		1


	//   ....[12]....
        /*01e4*/ 	.word	0x00000730
        /*01e8*/ 	.word	0x000000ff
        /*01ec*/ 	.word	0x00000030
        /*01f0*/ 	.short	0x0100
        /*01f2*/ 	.byte	0x04
	.zero		1


	//   ....[13]....
        /*01f4*/ 	.word	0x00000740
        /*01f8*/ 	.word	0x000000ff
        /*01fc*/ 	.word	0x000000b0
        /*0200*/ 	.short	0x0100
        /*0202*/ 	.byte	0x04
	.zero		1


	//   ....[14]....
        /*0204*/ 	.word	0x00000750
        /*0208*/ 	.word	0x000000ff
        /*020c*/ 	.word	0x00000038
        /*0210*/ 	.short	0x0100
        /*0212*/ 	.byte	0x04
	.zero		1


	//   ....[15]....
        /*0214*/ 	.word	0x00000760
        /*0218*/ 	.word	0x000000ff
        /*021c*/ 	.word	0x000000b8
        /*0220*/ 	.short	0x0100
        /*0222*/ 	.byte	0x04
	.zero		1


	//   ....[16]....
        /*0224*/ 	.word	0x00000770
        /*0228*/ 	.word	0x000000ff
        /*022c*/ 	.word	0x00000040
        /*0230*/ 	.short	0x0100
        /*0232*/ 	.byte	0x04
	.zero		1


	//   ....[17]....
        /*0234*/ 	.word	0x00000780
        /*0238*/ 	.word	0x000000ff
        /*023c*/ 	.word	0x000000c0
        /*0240*/ 	.short	0x0100
        /*0242*/ 	.byte	0x04
	.zero		1


	//   ....[18]....
        /*0244*/ 	.word	0x00000790
        /*0248*/ 	.word	0x000000ff
        /*024c*/ 	.word	0x00000048
        /*0250*/ 	.short	0x0100
        /*0252*/ 	.byte	0x04
	.zero		1


	//   ....[19]....
        /*0254*/ 	.word	0x000007a0
        /*0258*/ 	.word	0x000000ff
        /*025c*/ 	.word	0x000000c8
        /*0260*/ 	.short	0x0100
        /*0262*/ 	.byte	0x04
	.zero		1


	//   ....[20]....
        /*0264*/ 	.word	0x000007b0
        /*0268*/ 	.word	0x000000ff
        /*026c*/ 	.word	0x00000050
        /*0270*/ 	.short	0x0100
        /*0272*/ 	.byte	0x04
	.zero		1


	//   ....[21]....
        /*0274*/ 	.word	0x000007c0
        /*0278*/ 	.word	0x000000ff
        /*027c*/ 	.word	0x000000d0
        /*0280*/ 	.short	0x0100
        /*0282*/ 	.byte	0x04
	.zero		1


	//   ....[22]....
        /*0284*/ 	.word	0x000007d0
        /*0288*/ 	.word	0x000000ff
        /*028c*/ 	.word	0x00000058
        /*0290*/ 	.short	0x0100
        /*0292*/ 	.byte	0x04
	.zero		1


	//   ....[23]....
        /*0294*/ 	.word	0x000007e0
        /*0298*/ 	.word	0x000000ff
        /*029c*/ 	.word	0x000000d8
        /*02a0*/ 	.short	0x0100
        /*02a2*/ 	.byte	0x04
	.zero		1


	//   ....[24]....
        /*02a4*/ 	.word	0x000007f0
        /*02a8*/ 	.word	0x000000ff
        /*02ac*/ 	.word	0x00000060
        /*02b0*/ 	.short	0x0100
        /*02b2*/ 	.byte	0x04
	.zero		1


	//   ....[25]....
        /*02b4*/ 	.word	0x00000800
        /*02b8*/ 	.word	0x000000ff
        /*02bc*/ 	.word	0x000000e0
        /*02c0*/ 	.short	0x0100
        /*02c2*/ 	.byte	0x04
	.zero		1


	//   ....[26]....
        /*02c4*/ 	.word	0x00000810
        /*02c8*/ 	.word	0x000000ff
        /*02cc*/ 	.word	0x00000068
        /*02d0*/ 	.short	0x0100
        /*02d2*/ 	.byte	0x04
	.zero		1


	//   ....[27]....
        /*02d4*/ 	.word	0x00000820
        /*02d8*/ 	.word	0x000000ff
        /*02dc*/ 	.word	0x000000e8
        /*02e0*/ 	.short	0x0100
        /*02e2*/ 	.byte	0x04
	.zero		1


	//   ....[28]....
        /*02e4*/ 	.word	0x00000830
        /*02e8*/ 	.word	0x000000ff
        /*02ec*/ 	.word	0x00000070
        /*02f0*/ 	.short	0x0100
        /*02f2*/ 	.byte	0x04
	.zero		1


	//   ....[29]....
        /*02f4*/ 	.word	0x00000840
        /*02f8*/ 	.word	0x000000ff
        /*02fc*/ 	.word	0x000000f0
        /*0300*/ 	.short	0x0100
        /*0302*/ 	.byte	0x04
	.zero		1


	//   ....[30]....
        /*0304*/ 	.word	0x00000850
        /*0308*/ 	.word	0x000000ff
        /*030c*/ 	.word	0x00000078
        /*0310*/ 	.short	0x0100
        /*0312*/ 	.byte	0x04
	.zero		1


	//   ....[31]....
        /*0314*/ 	.word	0x00000860
        /*0318*/ 	.word	0x000000ff
        /*031c*/ 	.word	0x000000f8
        /*0320*/ 	.short	0x0100
        /*0322*/ 	.byte	0x04
	.zero		1


	//   ....[32]....
        /*0324*/ 	.word	0x00000990
        /*0328*/ 	.word	0x000000ff
        /*032c*/ 	.word	0x00000100
        /*0330*/ 	.short	0x0100
        /*0332*/ 	.byte	0x04
	.zero		1


	//   ....[33]....
        /*0334*/ 	.word	0x000009a0
        /*0338*/ 	.word	0x000000ff
        /*033c*/ 	.word	0x00000120
        /*0340*/ 	.short	0x0100
        /*0342*/ 	.byte	0x04
	.zero		1


	//   ....[34]....
        /*0344*/ 	.word	0x000009b0
        /*0348*/ 	.word	0x000000ff
        /*034c*/ 	.word	0x00000108
        /*0350*/ 	.short	0x0100
        /*0352*/ 	.byte	0x04
	.zero		1


	//   ....[35]....
        /*0354*/ 	.word	0x000009c0
        /*0358*/ 	.word	0x000000ff
        /*035c*/ 	.word	0x00000128
        /*0360*/ 	.short	0x0100
        /*0362*/ 	.byte	0x04
	.zero		1


	//   ....[36]....
        /*0364*/ 	.word	0x000009d0
        /*0368*/ 	.word	0x000000ff
        /*036c*/ 	.word	0x00000110
        /*0370*/ 	.short	0x0100
        /*0372*/ 	.byte	0x04
	.zero		1


	//   ....[37]....
        /*0374*/ 	.word	0x000009e0
        /*0378*/ 	.word	0x000000ff
        /*037c*/ 	.word	0x00000130
        /*0380*/ 	.short	0x0100
        /*0382*/ 	.byte	0x04
	.zero		1


	//   ....[38]....
        /*0384*/ 	.word	0x000009f0
        /*0388*/ 	.word	0x000000ff
        /*038c*/ 	.word	0x00000118
        /*0390*/ 	.short	0x0100
        /*0392*/ 	.byte	0x04
	.zero		1


	//   ....[39]....
        /*0394*/ 	.word	0x00000a00
        /*0398*/ 	.word	0x000000ff
        /*039c*/ 	.word	0x00000138
        /*03a0*/ 	.short	0x0100
        /*03a2*/ 	.byte	0x04
	.zero		1


	//   ....[40]....
        /*03a4*/ 	.word	0x00000ae0
        /*03a8*/ 	.word	0x000000ff
        /*03ac*/ 	.word	0x00000140
        /*03b0*/ 	.short	0x0100
        /*03b2*/ 	.byte	0x06
	.zero		1


	//   ....[41]....
        /*03b4*/ 	.word	0x00000af0
        /*03b8*/ 	.word	0x000000ff
        /*03bc*/ 	.word	0x00000148
        /*03c0*/ 	.short	0x0100
        /*03c2*/ 	.byte	0x06
	.zero		1


	//   ....[42]....
        /*03c4*/ 	.word	0x00000c20
        /*03c8*/ 	.word	0x000000ff
        /*03cc*/ 	.word	0x00000150
        /*03d0*/ 	.short	0x0100
        /*03d2*/ 	.byte	0x06
	.zero		1


	//   ....[43]....
        /*03d4*/ 	.word	0x00000c30
        /*03d8*/ 	.word	0x000000ff
        /*03dc*/ 	.word	0x00000160
        /*03e0*/ 	.short	0x0100
        /*03e2*/ 	.byte	0x06
	.zero		1


	//   ....[44]....
        /*03e4*/ 	.word	0x00000c40
        /*03e8*/ 	.word	0x000000ff
        /*03ec*/ 	.word	0x00000158
        /*03f0*/ 	.short	0x0100
        /*03f2*/ 	.byte	0x06
	.zero		1


	//   ....[45]....
        /*03f4*/ 	.word	0x00000c50
        /*03f8*/ 	.word	0x000000ff
        /*03fc*/ 	.word	0x00000168
        /*0400*/ 	.short	0x0100
        /*0402*/ 	.byte	0x06
	.zero		1


	//   ....[46]....
        /*0404*/ 	.word	0x00000d70
        /*0408*/ 	.word	0x000000ff
        /*040c*/ 	.word	0x00000170
        /*0410*/ 	.short	0x0100
        /*0412*/ 	.byte	0x04
	.zero		1


	//   ....[47]....
        /*0414*/ 	.word	0x00000d80
        /*0418*/ 	.word	0x000000ff
        /*041c*/ 	.word	0x00000190
        /*0420*/ 	.short	0x0100
        /*0422*/ 	.byte	0x04
	.zero		1


	//   ....[48]....
        /*0424*/ 	.word	0x00000d90
        /*0428*/ 	.word	0x000000ff
        /*042c*/ 	.word	0x00000178
        /*0430*/ 	.short	0x0100
        /*0432*/ 	.byte	0x04
	.zero		1


	//   ....[49]....
        /*0434*/ 	.word	0x00000da0
        /*0438*/ 	.word	0x000000ff
        /*043c*/ 	.word	0x00000198
        /*0440*/ 	.short	0x0100
        /*0442*/ 	.byte	0x04
	.zero		1


	//   ....[50]....
        /*0444*/ 	.word	0x00000db0
        /*0448*/ 	.word	0x000000ff
        /*044c*/ 	.word	0x00000180
        /*0450*/ 	.short	0x0100
        /*0452*/ 	.byte	0x04
	.zero		1


	//   ....[51]....
        /*0454*/ 	.word	0x00000dc0
        /*0458*/ 	.word	0x000000ff
        /*045c*/ 	.word	0x000001a0
        /*0460*/ 	.short	0x0100
        /*0462*/ 	.byte	0x04
	.zero		1


	//   ....[52]....
        /*0464*/ 	.word	0x00000dd0
        /*0468*/ 	.word	0x000000ff
        /*046c*/ 	.word	0x00000188
        /*0470*/ 	.short	0x0100
        /*0472*/ 	.byte	0x04
	.zero		1


	//   ....[53]....
        /*0474*/ 	.word	0x00000de0
        /*0478*/ 	.word	0x000000ff
        /*047c*/ 	.word	0x000001a8
        /*0480*/ 	.short	0x0100
        /*0482*/ 	.byte	0x04
	.zero		1


	//   ....[54]....
        /*0484*/ 	.word	0x00000ed0
        /*0488*/ 	.word	0x000000ff
        /*048c*/ 	.word	0x000001b0
        /*0490*/ 	.short	0x0100
        /*0492*/ 	.byte	0x04
	.zero		1


	//   ....[55]....
        /*0494*/ 	.word	0x00000ee0
        /*0498*/ 	.word	0x000000ff
        /*049c*/ 	.word	0x000001c0
        /*04a0*/ 	.short	0x0100
        /*04a2*/ 	.byte	0x04
	.zero		1


	//   ....[56]....
        /*04a4*/ 	.word	0x00000ef0
        /*04a8*/ 	.word	0x000000ff
        /*04ac*/ 	.word	0x000001b8
        /*04b0*/ 	.short	0x0100
        /*04b2*/ 	.byte	0x04
	.zero		1


	//   ....[57]....
        /*04b4*/ 	.word	0x00000f00
        /*04b8*/ 	.word	0x000000ff
        /*04bc*/ 	.word	0x000001c8
        /*04c0*/ 	.short	0x0100
        /*04c2*/ 	.byte	0x04
	.zero		1


	//   ....[58]....
        /*04c4*/ 	.word	0x00001000
        /*04c8*/ 	.word	0x000000ff
        /*04cc*/ 	.word	0x000001d0
        /*04d0*/ 	.short	0x0100
        /*04d2*/ 	.byte	0x06
	.zero		1


	//   ....[59]....
        /*04d4*/ 	.word	0x00001bc0
        /*04d8*/ 	.word	0x00000000
        /*04dc*/ 	.word	0x000001c0
        /*04e0*/ 	.short	0x010a
        /*04e2*/ 	.byte	0xff
	.zero		1


	//   ....[60]....
        /*04e4*/ 	.word	0x00001be0
        /*04e8*/ 	.word	0x00000000
        /*04ec*/ 	.word	0x000001b0
        /*04f0*/ 	.short	0x0101
        /*04f2*/ 	.byte	0xff
	.zero		1


	//   ....[61]....
        /*04f4*/ 	.word	0x00001c90
        /*04f8*/ 	.word	0x000000ff
        /*04fc*/ 	.word	0x00000080
        /*0500*/ 	.short	0x010a
        /*0502*/ 	.byte	0x04
	.zero		1


	//   ....[62]....
        /*0504*/ 	.word	0x00001d60
        /*0508*/ 	.word	0x000000ff
        /*050c*/ 	.word	0x00000080
        /*0510*/ 	.short	0x010a
        /*0512*/ 	.byte	0x21
	.zero		1


	//   ....[63]....
        /*0514*/ 	.word	0x00001f10
        /*0518*/ 	.word	0x000000ff
        /*051c*/ 	.word	0x00000080
        /*0520*/ 	.short	0x010a
        /*0522*/ 	.byte	0x05
	.zero		1


	//   ....[64]....
        /*0524*/ 	.word	0x00002020
        /*0528*/ 	.word	0x000000ff
        /*052c*/ 	.word	0x00000148
        /*0530*/ 	.short	0x0101
        /*0532*/ 	.byte	0x0d
	.zero		1


	//   ....[65]....
        /*0534*/ 	.word	0x00002040
        /*0538*/ 	.word	0x000000ff
        /*053c*/ 	.word	0x00000080
        /*0540*/ 	.short	0x010a
        /*0542*/ 	.byte	0x04
	.zero		1


	//   ....[66]....
        /*0544*/ 	.word	0x000020c0
        /*0548*/ 	.word	0x000000ff
        /*054c*/ 	.word	0x00000080
        /*0550*/ 	.short	0x010a
        /*0552*/ 	.byte	0x11
	.zero		1


	//   ....[67]....
        /*0554*/ 	.word	0x00002260
        /*0558*/ 	.word	0x000000ff
        /*055c*/ 	.word	0x00000080
        /*0560*/ 	.short	0x010a
        /*0562*/ 	.byte	0x05
	.zero		1


	//   ....[68]....
        /*0564*/ 	.word	0x000023a0
        /*0568*/ 	.word	0x00000003
        /*056c*/ 	.word	0x00000150
        /*0570*/ 	.short	0x010a
        /*0572*/ 	.byte	0xff
	.zero		1


	//   ....[69]....
        /*0574*/ 	.word	0x000024f0
        /*0578*/ 	.word	0x00000000
        /*057c*/ 	.word	0x00000000
        /*0580*/ 	.short	0x0101
        /*0582*/ 	.byte	0xff
	.zero		1


	//   ....[70]....
        /*0584*/ 	.word	0x00002aa0
        /*0588*/ 	.word	0x000000ff
        /*058c*/ 	.word	0x00000000
        /*0590*/ 	.short	0x010a
        /*0592*/ 	.byte	0x04
	.zero		1


	//   ....[71]....
        /*0594*/ 	.word	0x00002b30
        /*0598*/ 	.word	0x000000ff
        /*059c*/ 	.word	0x00000000
        /*05a0*/ 	.short	0x010a
        /*05a2*/ 	.byte	0x05
	.zero		1


	//   ....[72]....
        /*05a4*/ 	.word	0x00002bc0
        /*05a8*/ 	.word	0x000000ff
        /*05ac*/ 	.word	0x00000000
        /*05b0*/ 	.short	0x010a
        /*05b2*/ 	.byte	0x05
	.zero		1


	//   ....[73]....
        /*05b4*/ 	.word	0x00002c50
        /*05b8*/ 	.word	0x000000ff
        /*05bc*/ 	.word	0x00000000
        /*05c0*/ 	.short	0x010a
        /*05c2*/ 	.byte	0x05
	.zero		1


	//   ....[74]....
        /*05c4*/ 	.word	0x00002ce0
        /*05c8*/ 	.word	0x000000ff
        /*05cc*/ 	.word	0x00000000
        /*05d0*/ 	.short	0x010a
        /*05d2*/ 	.byte	0x05
	.zero		1


	//   ....[75]....
        /*05d4*/ 	.word	0x00002d70
        /*05d8*/ 	.word	0x000000ff
        /*05dc*/ 	.word	0x00000000
        /*05e0*/ 	.short	0x010a
        /*05e2*/ 	.byte	0x05
	.zero		1


	//   ....[76]....
        /*05e4*/ 	.word	0x00002e00
        /*05e8*/ 	.word	0x000000ff
        /*05ec*/ 	.word	0x00000000
        /*05f0*/ 	.short	0x010a
        /*05f2*/ 	.byte	0x05
	.zero		1


	//   ....[77]....
        /*05f4*/ 	.word	0x00002e90
        /*05f8*/ 	.word	0x000000ff
        /*05fc*/ 	.word	0x00000000
        /*0600*/ 	.short	0x010a
        /*0602*/ 	.byte	0x05
	.zero		1


	//   ....[78]....
        /*0604*/ 	.word	0x00002f20
        /*0608*/ 	.word	0x000000ff
        /*060c*/ 	.word	0x00000000
        /*0610*/ 	.short	0x010a
        /*0612*/ 	.byte	0x05
	.zero		1


	//   ....[79]....
        /*0614*/ 	.word	0x00002fb0
        /*0618*/ 	.word	0x000000ff
        /*061c*/ 	.word	0x00000000
        /*0620*/ 	.short	0x010a
        /*0622*/ 	.byte	0x05
	.zero		1


	//   ....[80]....
        /*0624*/ 	.word	0x00003040
        /*0628*/ 	.word	0x000000ff
        /*062c*/ 	.word	0x00000000
        /*0630*/ 	.short	0x010a
        /*0632*/ 	.byte	0x05
	.zero		1


	//   ....[81]....
        /*0634*/ 	.word	0x000030d0
        /*0638*/ 	.word	0x000000ff
        /*063c*/ 	.word	0x00000000
        /*0640*/ 	.short	0x010a
        /*0642*/ 	.byte	0x05
	.zero		1


	//   ....[82]....
        /*0644*/ 	.word	0x00003160
        /*0648*/ 	.word	0x000000ff
        /*064c*/ 	.word	0x00000000
        /*0650*/ 	.short	0x010a
        /*0652*/ 	.byte	0x05
	.zero		1


	//   ....[83]....
        /*0654*/ 	.word	0x000031f0
        /*0658*/ 	.word	0x000000ff
        /*065c*/ 	.word	0x00000000
        /*0660*/ 	.short	0x010a
        /*0662*/ 	.byte	0x05
	.zero		1


	//   ....[84]....
        /*0664*/ 	.word	0x00003280
        /*0668*/ 	.word	0x000000ff
        /*066c*/ 	.word	0x00000000
        /*0670*/ 	.short	0x010a
        /*0672*/ 	.byte	0x05
	.zero		1


	//   ....[85]....
        /*0674*/ 	.word	0x00003320
        /*0678*/ 	.word	0x00000000
        /*067c*/ 	.word	0x00000000
        /*0680*/ 	.short	0x010a
        /*0682*/ 	.byte	0xff
	.zero		1


	//   ....[86]....
        /*0684*/ 	.word	0x00003440
        /*0688*/ 	.word	0x00000002
        /*068c*/ 	.word	0x000001b0
        /*0690*/ 	.short	0x010a
        /*0692*/ 	.byte	0xff
	.zero		1


	//   ....[87]....
        /*0694*/ 	.word	0x000034a0
        /*0698*/ 	.word	0x00000004
        /*069c*/ 	.word	0x00000000
        /*06a0*/ 	.short	0x0101
        /*06a2*/ 	.byte	0xff
	.zero		1


	//   ....[88]....
        /*06a4*/ 	.word	0x000034c0
        /*06a8*/ 	.word	0x000000ff
        /*06ac*/ 	.word	0x00000160
        /*06b0*/ 	.short	0x010a
        /*06b2*/ 	.byte	0x04
	.zero		1


	//   ....[89]....
        /*06b4*/ 	.word	0x000035e0
        /*06b8*/ 	.word	0x00000002
        /*06bc*/ 	.word	0x00000150
        /*06c0*/ 	.short	0x010a
        /*06c2*/ 	.byte	0xff
	.zero		1


	//   ....[90]....
        /*06c4*/ 	.word	0x000036f0
        /*06c8*/ 	.word	0x00000002
        /*06cc*/ 	.word	0x00000000
        /*06d0*/ 	.short	0x0101
        /*06d2*/ 	.byte	0xff
	.zero		1


	//   ....[91]....
        /*06d4*/ 	.word	0x00003780
        /*06d8*/ 	.word	0x000000ff
        /*06dc*/ 	.word	0x00000160
        /*06e0*/ 	.short	0x0106
        /*06e2*/ 	.byte	0x04
	.zero		1


	//   ....[92]....
        /*06e4*/ 	.word	0x000037a0
        /*06e8*/ 	.word	0x000000ff
        /*06ec*/ 	.word	0x00000160
        /*06f0*/ 	.short	0x010a
        /*06f2*/ 	.byte	0x04
	.zero		1


	//   ....[93]....
        /*06f4*/ 	.word	0x00003830
        /*06f8*/ 	.word	0x000000ff
        /*06fc*/ 	.word	0x00000160
        /*0700*/ 	.short	0x0106
        /*0702*/ 	.byte	0x07
	.zero		1


	//   ....[94]....
        /*0704*/ 	.word	0x00003870
        /*0708*/ 	.word	0x00000000
        /*070c*/ 	.word	0x00000160
        /*0710*/ 	.short	0x010a
        /*0712*/ 	.byte	0xff
	.zero		1


	//   ....[95]....
        /*0714*/ 	.word	0x00003ab0
        /*0718*/ 	.word	0x000000ff
        /*071c*/ 	.word	0x00000008
        /*0720*/ 	.short	0x010a
        /*0722*/ 	.byte	0x05
	.zero		1


	//   ....[96]....
        /*0724*/ 	.word	0x00003ad0
        /*0728*/ 	.word	0x000000ff
        /*072c*/ 	.word	0x00000008
        /*0730*/ 	.short	0x010a
        /*0732*/ 	.byte	0x05
	.zero		1


	//   ....[97]....
        /*0734*/ 	.word	0x00003c60
        /*0738*/ 	.word	0x000000ff
        /*073c*/ 	.word	0x00000008
        /*0740*/ 	.short	0x010a
        /*0742*/ 	.byte	0x05
	.zero		1


	//   ....[98]....
        /*0744*/ 	.word	0x00003c80
        /*0748*/ 	.word	0x000000ff
        /*074c*/ 	.word	0x00000008
        /*0750*/ 	.short	0x010a
        /*0752*/ 	.byte	0x05
	.zero		1


	//   ....[99]....
        /*0754*/ 	.word	0x00003d40
        /*0758*/ 	.word	0x000000ff
        /*075c*/ 	.word	0x00000000
        /*0760*/ 	.short	0x0101
        /*0762*/ 	.byte	0x04
	.zero		1


	//   ....[100]....
        /*0764*/ 	.word	0x00004040
        /*0768*/ 	.word	0x00000000
        /*076c*/ 	.word	0x00000150
        /*0770*/ 	.short	0x010a
        /*0772*/ 	.byte	0xff
	.zero		1


	//   ....[101]....
        /*0774*/ 	.word	0x00004100
        /*0778*/ 	.word	0x00000000
        /*077c*/ 	.word	0x00000000
        /*0780*/ 	.short	0x0101
        /*0782*/ 	.byte	0xff
	.zero		1


	//   ....[102]....
        /*0784*/ 	.word	0x000041c0
        /*0788*/ 	.word	0x000000ff
        /*078c*/ 	.word	0x00000000
        /*0790*/ 	.short	0x010a
        /*0792*/ 	.byte	0x04
	.zero		1


	//   ....[103]....
        /*0794*/ 	.word	0x000041d0
        /*0798*/ 	.word	0x000000ff
        /*079c*/ 	.word	0x00000190
        /*07a0*/ 	.short	0x010a
        /*07a2*/ 	.byte	0x17
	.zero		1


	//   ....[104]....
        /*07a4*/ 	.word	0x00004280
        /*07a8*/ 	.word	0x000000ff
        /*07ac*/ 	.word	0x00000000
        /*07b0*/ 	.short	0x010a
        /*07b2*/ 	.byte	0x05
	.zero		1


	//   ....[105]....
        /*07b4*/ 	.word	0x000043c0
        /*07b8*/ 	.word	0x000000ff
        /*07bc*/ 	.word	0x00000000
        /*07c0*/ 	.short	0x010a
        /*07c2*/ 	.byte	0x04
	.zero		1


	//   ....[106]....
        /*07c4*/ 	.word	0x00004610
        /*07c8*/ 	.word	0x000000ff
        /*07cc*/ 	.word	0x00000000
        /*07d0*/ 	.short	0x010a
        /*07d2*/ 	.byte	0x04
	.zero		1


	//   ....[107]....
        /*07d4*/ 	.word	0x000046a0
        /*07d8*/ 	.word	0x000000ff
        /*07dc*/ 	.word	0x00000000
        /*07e0*/ 	.short	0x010a
        /*07e2*/ 	.byte	0x05
	.zero		1


	//   ....[108]....
        /*07e4*/ 	.word	0x00004730
        /*07e8*/ 	.word	0x000000ff
        /*07ec*/ 	.word	0x00000000
        /*07f0*/ 	.short	0x010a
        /*07f2*/ 	.byte	0x05
	.zero		1


	//   ....[109]....
        /*07f4*/ 	.word	0x000047d0
        /*07f8*/ 	.word	0x00000000
        /*07fc*/ 	.word	0x00000000
        /*0800*/ 	.short	0x010a
        /*0802*/ 	.byte	0xff
	.zero		1


	//   ....[110]....
        /*0804*/ 	.word	0x00004810
        /*0808*/ 	.word	0x00000000
        /*080c*/ 	.word	0x00000000
        /*0810*/ 	.short	0x010a
        /*0812*/ 	.byte	0xff
	.zero		1


	//   ....[111]....
        /*0814*/ 	.word	0x00004880
        /*0818*/ 	.word	0x000000ff
        /*081c*/ 	.word	0x00000000
        /*0820*/ 	.short	0x0101
        /*0822*/ 	.byte	0x04
	.zero		1


	//   ....[112]....
        /*0824*/ 	.word	0x000048c0
        /*0828*/ 	.word	0x000000ff
        /*082c*/ 	.word	0x000001d0
        /*0830*/ 	.short	0x010a
        /*0832*/ 	.byte	0x11
	.zero		1


	//   ....[113]....
        /*0834*/ 	.word	0x00004910
        /*0838*/ 	.word	0x000000ff
        /*083c*/ 	.word	0x00000000
        /*0840*/ 	.short	0x0101
        /*0842*/ 	.byte	0x04
	.zero		1


	//   ....[114]....
        /*0844*/ 	.word	0x00004de0
        /*0848*/ 	.word	0x0000000c
        /*084c*/ 	.word	0x00000150
        /*0850*/ 	.short	0x010a
        /*0852*/ 	.byte	0xff
	.zero		1


	//   ....[115]....
        /*0854*/ 	.word	0x00004f50
        /*0858*/ 	.word	0x00000000
        /*085c*/ 	.word	0x00000000
        /*0860*/ 	.short	0x0101
        /*0862*/ 	.byte	0xff
	.zero		1


	//   ....[116]....
        /*0864*/ 	.word	0x000053e0
        /*0868*/ 	.word	0x000000ff
        /*086c*/ 	.word	0x00000148
        /*0870*/ 	.short	0x010a
        /*0872*/ 	.byte	0x15
	.zero		1


	//   ....[117]....
        /*0874*/ 	.word	0x00005560
        /*0878*/ 	.word	0x000000ff
        /*087c*/ 	.word	0x00000120
        /*0880*/ 	.short	0x010a
        /*0882*/ 	.byte	0x15
	.zero		1


	//   ....[118]....
        /*0884*/ 	.word	0x00005750
        /*0888*/ 	.word	0x000000ff
        /*088c*/ 	.word	0x00000100
        /*0890*/ 	.short	0x010b
        /*0892*/ 	.byte	0x15
	.zero		1


	//   ....[119]....
        /*0894*/ 	.word	0x00005760
        /*0898*/ 	.word	0x000000ff
        /*089c*/ 	.word	0x00000000
        /*08a0*/ 	.short	0x0101
        /*08a2*/ 	.byte	0x2e
	.zero		1


	//   ....[120]....
        /*08a4*/ 	.word	0x00005770
        /*08a8*/ 	.word	0x000000ff
        /*08ac*/ 	.word	0x00000128
        /*08b0*/ 	.short	0x010a
        /*08b2*/ 	.byte	0x15
	.zero		1


	//   ....[121]....
        /*08b4*/ 	.word	0x00005920
        /*08b8*/ 	.word	0x000000ff
        /*08bc*/ 	.word	0x00000108
        /*08c0*/ 	.short	0x010b
        /*08c2*/ 	.byte	0x15
	.zero		1


	//   ....[122]....
        /*08c4*/ 	.word	0x00005930
        /*08c8*/ 	.word	0x000000ff
        /*08cc*/ 	.word	0x00000000
        /*08d0*/ 	.short	0x0101
        /*08d2*/ 	.byte	0x27
	.zero		1


	//   ....[123]....
        /*08d4*/ 	.word	0x00005940
        /*08d8*/ 	.word	0x000000ff
        /*08dc*/ 	.word	0x00000130
        /*08e0*/ 	.short	0x010a
        /*08e2*/ 	.byte	0x15
	.zero		1


	//   ....[124]....
        /*08e4*/ 	.word	0x00005af0
        /*08e8*/ 	.word	0x000000ff
        /*08ec*/ 	.word	0x00000110
        /*08f0*/ 	.short	0x010b
        /*08f2*/ 	.byte	0x15
	.zero		1


	//   ....[125]....
        /*08f4*/ 	.word	0x00005b00
        /*08f8*/ 	.word	0x000000ff
        /*08fc*/ 	.word	0x00000000
        /*0900*/ 	.short	0x0101
        /*0902*/ 	.byte	0x26
	.zero		1


	//   ....[126]....
        /*0904*/ 	.word	0x00005b10
        /*0908*/ 	.word	0x000000ff
        /*090c*/ 	.word	0x00000138
        /*0910*/ 	.short	0x010a
        /*0912*/ 	.byte	0x15
	.zero		1


	//   ....[127]....
        /*0914*/ 	.word	0x00005d50
        /*0918*/ 	.word	0x000000ff
        /*091c*/ 	.word	0x00000118
        /*0920*/ 	.short	0x010b
        /*0922*/ 	.byte	0x15
	.zero		1


	//   ....[128]....
        /*0924*/ 	.word	0x00005d60
        /*0928*/ 	.word	0x000000ff
        /*092c*/ 	.word	0x00000000
        /*0930*/ 	.short	0x0101
        /*0932*/ 	.byte	0x25
	.zero		1


	//   ....[129]....
        /*0934*/ 	.word	0x00005da0
        /*0938*/ 	.word	0x000000ff
        /*093c*/ 	.word	0x00000120
        /*0940*/ 	.short	0x010a
        /*0942*/ 	.byte	0x15
	.zero		1


	//   ....[130]....
        /*0944*/ 	.word	0x00005dc0
        /*0948*/ 	.word	0x000000ff
        /*094c*/ 	.word	0x00000128
        /*0950*/ 	.short	0x010a
        /*0952*/ 	.byte	0x15
	.zero		1


	//   ....[131]....
        /*0954*/ 	.word	0x00005de0
        /*0958*/ 	.word	0x000000ff
        /*095c*/ 	.word	0x00000130
        /*0960*/ 	.short	0x010a
        /*0962*/ 	.byte	0x15
	.zero		1


	//   ....[132]....
        /*0964*/ 	.word	0x00005e20
        /*0968*/ 	.word	0x00000000
        /*096c*/ 	.word	0x00000138
        /*0970*/ 	.short	0x010a
        /*0972*/ 	.byte	0xff
	.zero		1


	//   ....[133]....
        /*0974*/ 	.word	0x00006140
        /*0978*/ 	.word	0x00000003
        /*097c*/ 	.word	0x00000150
        /*0980*/ 	.short	0x010a
        /*0982*/ 	.byte	0xff
	.zero		1


	//   ....[134]....
        /*0984*/ 	.word	0x000062c0
        /*0988*/ 	.word	0x00000000
        /*098c*/ 	.word	0x00000000
        /*0990*/ 	.short	0x0101
        /*0992*/ 	.byte	0xff
	.zero		1


	//   ....[135]....
        /*0994*/ 	.word	0x00006de0
        /*0998*/ 	.word	0x00000005
        /*099c*/ 	.word	0x00000100
        /*09a0*/ 	.short	0x010a
        /*09a2*/ 	.byte	0xff
	.zero		1


	//   ....[136]....
        /*09a4*/ 	.word	0x00006e20
        /*09a8*/ 	.word	0x0000005a
        /*09ac*/ 	.word	0x00000170
        /*09b0*/ 	.short	0x010a
        /*09b2*/ 	.byte	0xff
	.zero		1


	//   ....[137]....
        /*09b4*/ 	.word	0x00006f60
        /*09b8*/ 	.word	0x00000005
        /*09bc*/ 	.word	0x00000100
        /*09c0*/ 	.short	0x010a
        /*09c2*/ 	.byte	0xff
	.zero		1


	//   ....[138]....
        /*09c4*/ 	.word	0x00007090
        /*09c8*/ 	.word	0x00000000
        /*09cc*/ 	.word	0x00000000
        /*09d0*/ 	.short	0x0101
        /*09d2*/ 	.byte	0xff
	.zero		1


	//   ....[139]....
        /*09d4*/ 	.word	0x000070f0
        /*09d8*/ 	.word	0x0000005a
        /*09dc*/ 	.word	0x00000170
        /*09e0*/ 	.short	0x010a
        /*09e2*/ 	.byte	0xff
	.zero		1


	//   ....[140]....
        /*09e4*/ 	.word	0x00007c90
        /*09e8*/ 	.word	0x00000067
        /*09ec*/ 	.word	0x00000100
        /*09f0*/ 	.short	0x010a
        /*09f2*/ 	.byte	0xff
	.zero		1


	//   ....[141]....
        /*09f4*/ 	.word	0x00007d60
        /*09f8*/ 	.word	0x00000067
        /*09fc*/ 	.word	0x00000100
        /*0a00*/ 	.short	0x010a
        /*0a02*/ 	.byte	0xff
	.zero		1


	//   ....[142]....
        /*0a04*/ 	.word	0x00007e90
        /*0a08*/ 	.word	0x00000000
        /*0a0c*/ 	.word	0x00000000
        /*0a10*/ 	.short	0x0101
        /*0a12*/ 	.byte	0xff
	.zero		1


	//   ....[143]....
        /*0a14*/ 	.word	0x00008a20
        /*0a18*/ 	.word	0x00000067
        /*0a1c*/ 	.word	0x00000100
        /*0a20*/ 	.short	0x010a
        /*0a22*/ 	.byte	0xff
	.zero		1


	//   ....[144]....
        /*0a24*/ 	.word	0x00008af0
        /*0a28*/ 	.word	0x00000067
        /*0a2c*/ 	.word	0x00000100
        /*0a30*/ 	.short	0x010a
        /*0a32*/ 	.byte	0xff
	.zero		1


	//   ....[145]....
        /*0a34*/ 	.word	0x00008c20
        /*0a38*/ 	.word	0x00000000
        /*0a3c*/ 	.word	0x00000000
        /*0a40*/ 	.short	0x0101
        /*0a42*/ 	.byte	0xff
	.zero		1


	//   ....[146]....
        /*0a44*/ 	.word	0x000097d0
        /*0a48*/ 	.word	0x00000066
        /*0a4c*/ 	.word	0x00000100
        /*0a50*/ 	.short	0x010a
        /*0a52*/ 	.byte	0xff
	.zero		1


	//   ....[147]....
        /*0a54*/ 	.word	0x000098a0
        /*0a58*/ 	.word	0x00000066
        /*0a5c*/ 	.word	0x00000100
        /*0a60*/ 	.short	0x010a
        /*0a62*/ 	.byte	0xff
	.zero		1


	//   ....[148]....
        /*0a64*/ 	.word	0x000099d0
        /*0a68*/ 	.word	0x00000000
        /*0a6c*/ 	.word	0x00000000
        /*0a70*/ 	.short	0x0101
        /*0a72*/ 	.byte	0xff
	.zero		1


	//   ....[149]....
        /*0a74*/ 	.word	0x00009cb0
        /*0a78*/ 	.word	0x0000005a
        /*0a7c*/ 	.word	0x00000000
        /*0a80*/ 	.short	0x0101
        /*0a82*/ 	.byte	0xff
	.zero		1


	//   ....[150]....
        /*0a84*/ 	.word	0x0000a670
        /*0a88*/ 	.word	0x00000000
        /*0a8c*/ 	.word	0x000001c0
        /*0a90*/ 	.short	0x010a
        /*0a92*/ 	.byte	0xff
	.zero		1


	//   ....[151]....
        /*0a94*/ 	.word	0x0000a6d0
        /*0a98*/ 	.word	0x00000000
        /*0a9c*/ 	.word	0x00000080
        /*0aa0*/ 	.short	0x010a
        /*0aa2*/ 	.byte	0xff
	.zero		1


	//   ....[152]....
        /*0aa4*/ 	.word	0x0000a730
        /*0aa8*/ 	.word	0x00000000
        /*0aac*/ 	.word	0x00000080
        /*0ab0*/ 	.short	0x010a
        /*0ab2*/ 	.byte	0xff
	.zero		1


	//   ....[153]....
        /*0ab4*/ 	.word	0x0000a780
        /*0ab8*/ 	.word	0x00000003
        /*0abc*/ 	.word	0x00000150
        /*0ac0*/ 	.short	0x010a
        /*0ac2*/ 	.byte	0xff
	.zero		1


	//   ....[154]....
        /*0ac4*/ 	.word	0x0000a7e0
        /*0ac8*/ 	.word	0x00000000
        /*0acc*/ 	.word	0x00000000
        /*0ad0*/ 	.short	0x010a
        /*0ad2*/ 	.byte	0xff
	.zero		1


	//   ....[155]....
        /*0ad4*/ 	.word	0x0000a840
        /*0ad8*/ 	.word	0x00000000
        /*0adc*/ 	.word	0x00000000
        /*0ae0*/ 	.short	0x010a
        /*0ae2*/ 	.byte	0xff
	.zero		1


	//   ....[156]....
        /*0ae4*/ 	.word	0x0000a8a0
        /*0ae8*/ 	.word	0x00000000
        /*0aec*/ 	.word	0x00000000
        /*0af0*/ 	.short	0x010a
        /*0af2*/ 	.byte	0xff
	.zero		1


	//   ....[157]....
        /*0af4*/ 	.word	0x0000a900
        /*0af8*/ 	.word	0x00000000
        /*0afc*/ 	.word	0x00000000
        /*0b00*/ 	.short	0x010a
        /*0b02*/ 	.byte	0xff
	.zero		1


	//   ....[158]....
        /*0b04*/ 	.word	0x0000a960
        /*0b08*/ 	.word	0x00000000
        /*0b0c*/ 	.word	0x00000000
        /*0b10*/ 	.short	0x010a
        /*0b12*/ 	.byte	0xff
	.zero		1


	//   ....[159]....
        /*0b14*/ 	.word	0x0000a9c0
        /*0b18*/ 	.word	0x00000000
        /*0b1c*/ 	.word	0x00000000
        /*0b20*/ 	.short	0x010a
        /*0b22*/ 	.byte	0xff
	.zero		1


	//   ....[160]....
        /*0b24*/ 	.word	0x0000aa20
        /*0b28*/ 	.word	0x00000000
        /*0b2c*/ 	.word	0x00000000
        /*0b30*/ 	.short	0x010a
        /*0b32*/ 	.byte	0xff
	.zero		1


	//   ....[161]....
        /*0b34*/ 	.word	0x0000aa80
        /*0b38*/ 	.word	0x00000000
        /*0b3c*/ 	.word	0x00000000
        /*0b40*/ 	.short	0x010a
        /*0b42*/ 	.byte	0xff
	.zero		1


	//   ....[162]....
        /*0b44*/ 	.word	0x0000aae0
        /*0b48*/ 	.word	0x00000000
        /*0b4c*/ 	.word	0x00000000
        /*0b50*/ 	.short	0x010a
        /*0b52*/ 	.byte	0xff
	.zero		1


	//   ....[163]....
        /*0b54*/ 	.word	0x0000ab40
        /*0b58*/ 	.word	0x00000000
        /*0b5c*/ 	.word	0x00000000
        /*0b60*/ 	.short	0x010a
        /*0b62*/ 	.byte	0xff
	.zero		1


	//   ....[164]....
        /*0b64*/ 	.word	0x0000aba0
        /*0b68*/ 	.word	0x00000000
        /*0b6c*/ 	.word	0x00000000
        /*0b70*/ 	.short	0x010a
        /*0b72*/ 	.byte	0xff
	.zero		1


	//   ....[165]....
        /*0b74*/ 	.word	0x0000ac00
        /*0b78*/ 	.word	0x00000000
        /*0b7c*/ 	.word	0x00000000
        /*0b80*/ 	.short	0x010a
        /*0b82*/ 	.byte	0xff
	.zero		1


	//   ....[166]....
        /*0b84*/ 	.word	0x0000ac60
        /*0b88*/ 	.word	0x00000000
        /*0b8c*/ 	.word	0x00000000
        /*0b90*/ 	.short	0x010a
        /*0b92*/ 	.byte	0xff
	.zero		1


	//   ....[167]....
        /*0b94*/ 	.word	0x0000acc0
        /*0b98*/ 	.word	0x00000000
        /*0b9c*/ 	.word	0x00000000
        /*0ba0*/ 	.short	0x010a
        /*0ba2*/ 	.byte	0xff
	.zero		1


	//   ....[168]....
        /*0ba4*/ 	.word	0x0000ad20
        /*0ba8*/ 	.word	0x00000000
        /*0bac*/ 	.word	0x00000000
        /*0bb0*/ 	.short	0x010a
        /*0bb2*/ 	.byte	0xff
	.zero		1


	//   ....[169]....
        /*0bb4*/ 	.word	0x0000ad70
        /*0bb8*/ 	.word	0x00000002
        /*0bbc*/ 	.word	0x000001b0
        /*0bc0*/ 	.short	0x010a
        /*0bc2*/ 	.byte	0xff
	.zero		1


	//   ....[170]....
        /*0bc4*/ 	.word	0x0000add0
        /*0bc8*/ 	.word	0x00000002
        /*0bcc*/ 	.word	0x00000160
        /*0bd0*/ 	.short	0x010a
        /*0bd2*/ 	.byte	0xff
	.zero		1


	//   ....[171]....
        /*0bd4*/ 	.word	0x0000ae20
        /*0bd8*/ 	.word	0x00000002
        /*0bdc*/ 	.word	0x00000150
        /*0be0*/ 	.short	0x010a
        /*0be2*/ 	.byte	0xff
	.zero		1


	//   ....[172]....
        /*0be4*/ 	.word	0x0000ae80
        /*0be8*/ 	.word	0x00000000
        /*0bec*/ 	.word	0x00000160
        /*0bf0*/ 	.short	0x010a
        /*0bf2*/ 	.byte	0xff
	.zero		1


	//   ....[173]....
        /*0bf4*/ 	.word	0x0000aee0
        /*0bf8*/ 	.word	0x00000000
        /*0bfc*/ 	.word	0x00000008
        /*0c00*/ 	.short	0x010a
        /*0c02*/ 	.byte	0xff
	.zero		1


	//   ....[174]....
        /*0c04*/ 	.word	0x0000afc0
        /*0c08*/ 	.word	0x00000000
        /*0c0c*/ 	.word	0x00000008
        /*0c10*/ 	.short	0x010a
        /*0c12*/ 	.byte	0xff
	.zero		1


	//   ....[175]....
        /*0c14*/ 	.word	0x0000b010
        /*0c18*/ 	.word	0x00000000
        /*0c1c*/ 	.word	0x00000150
        /*0c20*/ 	.short	0x010a
        /*0c22*/ 	.byte	0xff
	.zero		1


	//   ....[176]....
        /*0c24*/ 	.word	0x0000b070
        /*0c28*/ 	.word	0x00000000
        /*0c2c*/ 	.word	0x00000190
        /*0c30*/ 	.short	0x010a
        /*0c32*/ 	.byte	0xff
	.zero		1


	//   ....[177]....
        /*0c34*/ 	.word	0x0000b0d0
        /*0c38*/ 	.word	0x00000000
        /*0c3c*/ 	.word	0x00000000
        /*0c40*/ 	.short	0x010a
        /*0c42*/ 	.byte	0xff
	.zero		1


	//   ....[178]....
        /*0c44*/ 	.word	0x0000b130
        /*0c48*/ 	.word	0x00000000
        /*0c4c*/ 	.word	0x00000000
        /*0c50*/ 	.short	0x010a
        /*0c52*/ 	.byte	0xff
	.zero		1


	//   ....[179]....
        /*0c54*/ 	.word	0x0000b190
        /*0c58*/ 	.word	0x00000000
        /*0c5c*/ 	.word	0x00000000
        /*0c60*/ 	.short	0x010a
        /*0c62*/ 	.byte	0xff
	.zero		1


	//   ....[180]....
        /*0c64*/ 	.word	0x0000b1f0
        /*0c68*/ 	.word	0x00000000
        /*0c6c*/ 	.word	0x00000000
        /*0c70*/ 	.short	0x010a
        /*0c72*/ 	.byte	0xff
	.zero		1


	//   ....[181]....
        /*0c74*/ 	.word	0x0000b250
        /*0c78*/ 	.word	0x00000000
        /*0c7c*/ 	.word	0x000001d0
        /*0c80*/ 	.short	0x010a
        /*0c82*/ 	.byte	0xff
	.zero		1


	//   ....[182]....
        /*0c84*/ 	.word	0x0000b2a0
        /*0c88*/ 	.word	0x0000000c
        /*0c8c*/ 	.word	0x00000150
        /*0c90*/ 	.short	0x010a
        /*0c92*/ 	.byte	0xff
	.zero		1


	//   ....[183]....
        /*0c94*/ 	.word	0x0000b300
        /*0c98*/ 	.word	0x00000000
        /*0c9c*/ 	.word	0x00000148
        /*0ca0*/ 	.short	0x010a
        /*0ca2*/ 	.byte	0xff
	.zero		1


	//   ....[184]....
        /*0ca4*/ 	.word	0x0000b360
        /*0ca8*/ 	.word	0x00000000
        /*0cac*/ 	.word	0x00000120
        /*0cb0*/ 	.short	0x010a
        /*0cb2*/ 	.byte	0xff
	.zero		1


	//   ....[185]....
        /*0cb4*/ 	.word	0x0000b3c0
        /*0cb8*/ 	.word	0x00000000
        /*0cbc*/ 	.word	0x00000128
        /*0cc0*/ 	.short	0x010a
        /*0cc2*/ 	.byte	0xff
	.zero		1


	//   ....[186]....
        /*0cc4*/ 	.word	0x0000b420
        /*0cc8*/ 	.word	0x00000000
        /*0ccc*/ 	.word	0x00000130
        /*0cd0*/ 	.short	0x010a
        /*0cd2*/ 	.byte	0xff
	.zero		1


	//   ....[187]....
        /*0cd4*/ 	.word	0x0000b480
        /*0cd8*/ 	.word	0x00000000
        /*0cdc*/ 	.word	0x00000138
        /*0ce0*/ 	.short	0x010a
        /*0ce2*/ 	.byte	0xff
	.zero		1


	//   ....[188]....
        /*0ce4*/ 	.word	0x0000b4e0
        /*0ce8*/ 	.word	0x00000000
        /*0cec*/ 	.word	0x00000120
        /*0cf0*/ 	.short	0x010a
        /*0cf2*/ 	.byte	0xff
	.zero		1


	//   ....[189]....
        /*0cf4*/ 	.word	0x0000b540
        /*0cf8*/ 	.word	0x00000000
        /*0cfc*/ 	.word	0x00000128
        /*0d00*/ 	.short	0x010a
        /*0d02*/ 	.byte	0xff
	.zero		1


	//   ....[190]....
        /*0d04*/ 	.word	0x0000b5a0
        /*0d08*/ 	.word	0x00000000
        /*0d0c*/ 	.word	0x00000130
        /*0d10*/ 	.short	0x010a
        /*0d12*/ 	.byte	0xff
	.zero		1


	//   ....[191]....
        /*0d14*/ 	.word	0x0000b5f0
        /*0d18*/ 	.word	0x00000003
        /*0d1c*/ 	.word	0x00000150
        /*0d20*/ 	.short	0x010a
        /*0d22*/ 	.byte	0xff
	.zero		1


	//   ....[192]....
        /*0d24*/ 	.word	0x0000b640
        /*0d28*/ 	.word	0x00000005
        /*0d2c*/ 	.word	0x00000100
        /*0d30*/ 	.short	0x010a
        /*0d32*/ 	.byte	0xff
	.zero		1


	//   ....[193]....
        /*0d34*/ 	.word	0x0000b690
        /*0d38*/ 	.word	0x0000005a
        /*0d3c*/ 	.word	0x00000170
        /*0d40*/ 	.short	0x010a
        /*0d42*/ 	.byte	0xff
	.zero		1


	//   ....[194]....
        /*0d44*/ 	.word	0x0000b6e0
        /*0d48*/ 	.word	0x00000067
        /*0d4c*/ 	.word	0x00000100
        /*0d50*/ 	.short	0x010a
        /*0d52*/ 	.byte	0xff
	.zero		1


	//   ....[195]....
        /*0d54*/ 	.word	0x0000b730
        /*0d58*/ 	.word	0x00000067
        /*0d5c*/ 	.word	0x00000100
        /*0d60*/ 	.short	0x010a
        /*0d62*/ 	.byte	0xff
	.zero		1


	//   ....[196]....
        /*0d64*/ 	.word	0x0000b780
        /*0d68*/ 	.word	0x00000066
        /*0d6c*/ 	.word	0x00000100
        /*0d70*/ 	.short	0x010a
        /*0d72*/ 	.byte	0xff
	.zero		1


	//----- nvinfo : EIATTR_NUM_MBARRIERS
	.align		4
.L_48:
        /*0d74*/ 	.byte	0x03, 0x38
        /*0d76*/ 	.short	0x003b


	//----- nvinfo : EIATTR_EXIT_INSTR_OFFSETS
	.align		4
        /*0d78*/ 	.byte	0x04, 0x1c
        /*0d7a*/ 	.short	(.L_50 - .L_49)


	//   ....[0]....
.L_49:
        /*0d7c*/ 	.word	0x00003350


	//   ....[1]....
        /*0d80*/ 	.word	0x00003840


	//   ....[2]....
        /*0d84*/ 	.word	0x000038a0


	//   ....[3]....
        /*0d88*/ 	.word	0x00004b40


	//   ....[4]....
        /*0d8c*/ 	.word	0x00005e50


	//   ....[5]....
        /*0d90*/ 	.word	0x00005e90


	//   ....[6]....
        /*0d94*/ 	.word	0x0000a660


	//----- nvinfo : EIATTR_MAX_THREADS
	.align		4
.L_50:
        /*0d98*/ 	.byte	0x04, 0x05
        /*0d9a*/ 	.short	(.L_52 - .L_51)
.L_51:
        /*0d9c*/ 	.word	0x00000100
        /*0da0*/ 	.word	0x00000001
        /*0da4*/ 	.word	0x00000001


	//----- nvinfo : EIATTR_CRS_STACK_SIZE
	.align		4
.L_52:
        /*0da8*/ 	.byte	0x04, 0x1e
        /*0daa*/ 	.short	(.L_54 - .L_53)
.L_53:
        /*0dac*/ 	.word	0x00000000


	//----- nvinfo : EIATTR_CBANK_PARAM_SIZE
	.align		4
.L_54:
        /*0db0*/ 	.byte	0x03, 0x19
        /*0db2*/ 	.short	0x0800


	//----- nvinfo : EIATTR_PARAM_CBANK
	.align		4
        /*0db4*/ 	.byte	0x04, 0x0a
        /*0db6*/ 	.short	(.L_56 - .L_55)
	.align		4
.L_55:
        /*0db8*/ 	.word	index@(.nv.constant0._ZN7cutlass13device_kernelINS_4gemm6kernel13GemmUniversalIN4cute5tupleIJiiiiEEENS1_10collective13CollectiveMmaINS1_35MainloopSm100TmaUmmaWarpSpecializedILi16ELi2ELi4ENS5_IJNS4_1CILi2EEESB_NSA_ILi1EEEEEEEENS5_IJNSA_ILi128EEENSA_ILi256EEENSA_ILi64EEEEEENS_12float_e4m3_tENS5_IJlSC_lEEESJ_SK_NS4_8TiledMMAINS4_8MMA_AtomIJNS4_10MMA_TraitsINS4_25SM100_MMA_F8F6F4_2x1SM_SSEJSJ_SJ_fSF_SG_NS4_17integral_constantINS4_4UMMA5MajorELSR_0EEESS_NSP_INSQ_7ScaleInELST_0EEESU_EEEEEENS4_6LayoutINS5_IJSC_SC_SC_EEENS5_IJNSA_ILi0EEESZ_SZ_EEEEENS5_IJNS4_10UnderscoreES12_S12_EEEEENS4_28SM100_TMA_2SM_LOAD_MULTICASTENS4_14ComposedLayoutINS4_7SwizzleILi2ELi4ELi3EEENS4_18smem_ptr_flag_bitsILi8EEENSX_INS5_IJNSA_ILi8EEESH_EEENS5_IJSH_SC_EEEEEEEvNS4_8identityENS4_18SM100_TMA_2SM_LOADES1F_vS1G_EENS_8epilogue10collective18CollectiveEpilogueINS1J_23Sm100TmaWarpSpecializedILi4ELi2ELi32ELb0ELb0EEEJNS5_IJSH_SG_SH_EEENS5_IJNSX_ISH_SC_EENSX_INS5_IJNSA_ILi32EEESB_EEENS5_IJSC_SF_EEEEEEEESJ_SK_SJ_SK_NS1J_6fusion15FusionCallbacksIS1N_NS1V_17LinearCombinationISJ_fSJ_fLNS_15FloatRoundStyleE2EEES1O_S1U_JEEENS4_5SM1004TMEM4LOAD26SM100_TMEM_LOAD_32dp32b32xENS4_13SM90_TMA_LOADENS16_INS17_ILi1ELi4ELi3EEES1A_NSX_INS5_IJS1B_S1Q_EEENS5_IJS1Q_SC_EEEEEEENS4_39AutoVectorizingCopyWithAssumedAlignmentILi128EEENS4_14SM90_TMA_STOREES2A_S2C_S2C_EEEvvEEEEvNT_6ParamsE)
        /*0dbc*/ 	.short	0x0380
        /*0dbe*/ 	.short	0x0800


	//----- nvinfo : EIATTR_SW_WAR
	.align		4
.L_56:
        /*0dc0*/ 	.byte	0x04, 0x36
        /*0dc2*/ 	.short	(.L_58 - .L_57)
.L_57:
        /*0dc4*/ 	.word	0x00000008
.L_58:


//--------------------- .nv.callgraph             --------------------------
	.section	.nv.callgraph,"",@"SHT_CUDA_CALLGRAPH"
	.align	4
	.sectionentsize	8
	.align		4
        /*0000*/ 	.word	0x00000000
	.align		4
        /*0004*/ 	.word	0xffffffff
	.align		4
        /*0008*/ 	.word	index@(_ZN7cutlass13device_kernelINS_4gemm6kernel13GemmUniversalIN4cute5tupleIJiiiiEEENS1_10collective13CollectiveMmaINS1_35MainloopSm100TmaUmmaWarpSpecializedILi16ELi2ELi4ENS5_IJNS4_1CILi2EEESB_NSA_ILi1EEEEEEEENS5_IJNSA_ILi128EEENSA_ILi256EEENSA_ILi64EEEEEENS_12float_e4m3_tENS5_IJlSC_lEEESJ_SK_NS4_8TiledMMAINS4_8MMA_AtomIJNS4_10MMA_TraitsINS4_25SM100_MMA_F8F6F4_2x1SM_SSEJSJ_SJ_fSF_SG_NS4_17integral_constantINS4_4UMMA5MajorELSR_0EEESS_NSP_INSQ_7ScaleInELST_0EEESU_EEEEEENS4_6LayoutINS5_IJSC_SC_SC_EEENS5_IJNSA_ILi0EEESZ_SZ_EEEEENS5_IJNS4_10UnderscoreES12_S12_EEEEENS4_28SM100_TMA_2SM_LOAD_MULTICASTENS4_14ComposedLayoutINS4_7SwizzleILi2ELi4ELi3EEENS4_18smem_ptr_flag_bitsILi8EEENSX_INS5_IJNSA_ILi8EEESH_EEENS5_IJSH_SC_EEEEEEEvNS4_8identityENS4_18SM100_TMA_2SM_LOADES1F_vS1G_EENS_8epilogue10collective18CollectiveEpilogueINS1J_23Sm100TmaWarpSpecializedILi4ELi2ELi32ELb0ELb0EEEJNS5_IJSH_SG_SH_EEENS5_IJNSX_ISH_SC_EENSX_INS5_IJNSA_ILi32EEESB_EEENS5_IJSC_SF_EEEEEEEESJ_SK_SJ_SK_NS1J_6fusion15FusionCallbacksIS1N_NS1V_17LinearCombinationISJ_fSJ_fLNS_15FloatRoundStyleE2EEES1O_S1U_JEEENS4_5SM1004TMEM4LOAD26SM100_TMEM_LOAD_32dp32b32xENS4_13SM90_TMA_LOADENS16_INS17_ILi1ELi4ELi3EEES1A_NSX_INS5_IJS1B_S1Q_EEENS5_IJS1Q_SC_EEEEEEENS4_39AutoVectorizingCopyWithAssumedAlignmentILi128EEENS4_14SM90_TMA_STOREES2A_S2C_S2C_EEEvvEEEEvNT_6ParamsE)
	.align		4
        /*000c*/ 	.word	index@(__assertfail)
	.align		4
        /*0010*/ 	.word	0x00000000
	.align		4
        /*0014*/ 	.word	0xfffffffe
	.align		4
        /*0018*/ 	.word	0x00000000
	.align		4
        /*001c*/ 	.word	0xfffffffd
	.align		4
        /*0020*/ 	.word	0x00000000
	.align		4
        /*0024*/ 	.word	0xfffffffc


//--------------------- .nv.constant4             --------------------------
	.section	.nv.constant4,"a",@progbits
	.align	8
	.align		8
.nv.constant4:
        /*0000*/ 	.dword	__assertfail
	.align		8
        /*0008*/ 	.dword	__unnamed_1
	.align		8
        /*0010*/ 	.dword	__unnamed_2
	.align		8
        /*0018*/ 	.dword	__unnamed_3
	.align		8
        /*0020*/ 	.dword	_ZN40_INTERNAL_c1fb345a_4_k_cu_55829bd3_309514cuda3std3__45__cpo5beginE
	.align		8
        /*0028*/ 	.dword	_ZN40_INTERNAL_c1fb345a_4_k_cu_55829bd3_309514cuda3std3__45__cpo3endE
	.align		8
        /*0030*/ 	.dword	_ZN40_INTERNAL_c1fb345a_4_k_cu_55829bd3_309514cuda3std3__45__cpo6cbeginE
	.align		8
        /*0038*/ 	.dword	_ZN40_INTERNAL_c1fb345a_4_k_cu_55829bd3_309514cuda3std3__45__cpo4cendE
	.align		8
        /*0040*/ 	.dword	_ZN40_INTERNAL_c1fb345a_4_k_cu_55829bd3_309514cuda3std3__442_GLOBAL__N__c1fb345a_4_k_cu_55829bd3_309516ignoreE
	.align		8
        /*0048*/ 	.dword	_ZN40_INTERNAL_c1fb345a_4_k_cu_55829bd3_309514cuda3std3__419piecewise_constructE
	.align		8
        /*0050*/ 	.dword	_ZN40_INTERNAL_c1fb345a_4_k_cu_55829bd3_309514cuda3std3__48in_placeE
	.align		8
        /*0058*/ 	.dword	_ZN40_INTERNAL_c1fb345a_4_k_cu_55829bd3_309514cuda3std6ranges3__45__cpo4swapE
	.align		8
        /*0060*/ 	.dword	_ZN40_INTERNAL_c1fb345a_4_k_cu_55829bd3_309514cuda3std6ranges3__45__cpo9iter_moveE
	.align		8
        /*0068*/ 	.dword	_ZN40_INTERNAL_c1fb345a_4_k_cu_55829bd3_309514cute7productE
	.align		8
        /*0070*/ 	.dword	_ZN40_INTERNAL_c1fb345a_4_k_cu_55829bd3_309514cute1_E
	.align		8
        /*0078*/ 	.dword	$str$25
	.align		8
        /*0080*/ 	.dword	$str$26
	.align		8
        /*0088*/ 	.dword	$str$27
	.align		8
        /*0090*/ 	.dword	$str$28


//--------------------- .text._ZN7cutlass13device_kernelINS_4gemm6kernel13GemmUniversalIN4cute5tupleIJiiiiEEENS1_10collective13CollectiveMmaINS1_35MainloopSm100TmaUmmaWarpSpecializedILi16ELi2ELi4ENS5_IJNS4_1CILi2EEESB_NSA_ILi1EEEEEEEENS5_IJNSA_ILi128EEENSA_ILi256EEENSA_ILi64EEEEEENS_12float_e4m3_tENS5_IJlSC_lEEESJ_SK_NS4_8TiledMMAINS4_8MMA_AtomIJNS4_10MMA_TraitsINS4_25SM100_MMA_F8F6F4_2x1SM_SSEJSJ_SJ_fSF_SG_NS4_17integral_constantINS4_4UMMA5MajorELSR_0EEESS_NSP_INSQ_7ScaleInELST_0EEESU_EEEEEENS4_6LayoutINS5_IJSC_SC_SC_EEENS5_IJNSA_ILi0EEESZ_SZ_EEEEENS5_IJNS4_10UnderscoreES12_S12_EEEEENS4_28SM100_TMA_2SM_LOAD_MULTICASTENS4_14ComposedLayoutINS4_7SwizzleILi2ELi4ELi3EEENS4_18smem_ptr_flag_bitsILi8EEENSX_INS5_IJNSA_ILi8EEESH_EEENS5_IJSH_SC_EEEEEEEvNS4_8identityENS4_18SM100_TMA_2SM_LOADES1F_vS1G_EENS_8epilogue10collective18CollectiveEpilogueINS1J_23Sm100TmaWarpSpecializedILi4ELi2ELi32ELb0ELb0EEEJNS5_IJSH_SG_SH_EEENS5_IJNSX_ISH_SC_EENSX_INS5_IJNSA_ILi32EEESB_EEENS5_IJSC_SF_EEEEEEEESJ_SK_SJ_SK_NS1J_6fusion15FusionCallbacksIS1N_NS1V_17LinearCombinationISJ_fSJ_fLNS_15FloatRoundStyleE2EEES1O_S1U_JEEENS4_5SM1004TMEM4LOAD26SM100_TMEM_LOAD_32dp32b32xENS4_13SM90_TMA_LOADENS16_INS17_ILi1ELi4ELi3EEES1A_NSX_INS5_IJS1B_S1Q_EEENS5_IJS1Q_SC_EEEEEEENS4_39AutoVectorizingCopyWithAssumedAlignmentILi128EEENS4_14SM90_TMA_STOREES2A_S2C_S2C_EEEvvEEEEvNT_6ParamsE --------------------------
	.section	.text._ZN7cutlass13device_kernelINS_4gemm6kernel13GemmUniversalIN4cute5tupleIJiiiiEEENS1_10collective13CollectiveMmaINS1_35MainloopSm100TmaUmmaWarpSpecializedILi16ELi2ELi4ENS5_IJNS4_1CILi2EEESB_NSA_ILi1EEEEEEEENS5_IJNSA_ILi128EEENSA_ILi256EEENSA_ILi64EEEEEENS_12float_e4m3_tENS5_IJlSC_lEEESJ_SK_NS4_8TiledMMAINS4_8MMA_AtomIJNS4_10MMA_TraitsINS4_25SM100_MMA_F8F6F4_2x1SM_SSEJSJ_SJ_fSF_SG_NS4_17integral_constantINS4_4UMMA5MajorELSR_0EEESS_NSP_INSQ_7ScaleInELST_0EEESU_EEEEEENS4_6LayoutINS5_IJSC_SC_SC_EEENS5_IJNSA_ILi0EEESZ_SZ_EEEEENS5_IJNS4_10UnderscoreES12_S12_EEEEENS4_28SM100_TMA_2SM_LOAD_MULTICASTENS4_14ComposedLayoutINS4_7SwizzleILi2ELi4ELi3EEENS4_18smem_ptr_flag_bitsILi8EEENSX_INS5_IJNSA_ILi8EEESH_EEENS5_IJSH_SC_EEEEEEEvNS4_8identityENS4_18SM100_TMA_2SM_LOADES1F_vS1G_EENS_8epilogue10collective18CollectiveEpilogueINS1J_23Sm100TmaWarpSpecializedILi4ELi2ELi32ELb0ELb0EEEJNS5_IJSH_SG_SH_EEENS5_IJNSX_ISH_SC_EENSX_INS5_IJNSA_ILi32EEESB_EEENS5_IJSC_SF_EEEEEEEESJ_SK_SJ_SK_NS1J_6fusion15FusionCallbacksIS1N_NS1V_17LinearCombinationISJ_fSJ_fLNS_15FloatRoundStyleE2EEES1O_S1U_JEEENS4_5SM1004TMEM4LOAD26SM100_TMEM_LOAD_32dp32b32xENS4_13SM90_TMA_LOADENS16_INS17_ILi1ELi4ELi3EEES1A_NSX_INS5_IJS1B_S1Q_EEENS5_IJS1Q_SC_EEEEEEENS4_39AutoVectorizingCopyWithAssumedAlignmentILi128EEENS4_14SM90_TMA_STOREES2A_S2C_S2C_EEEvvEEEEvNT_6ParamsE,"ax",@progbits
	.align	128
.text._ZN7cutlass13device_kernelINS_4gemm6kernel13GemmUniversalIN4cute5tupleIJiiiiEEENS1_10collective13CollectiveMmaINS1_35MainloopSm100TmaUmmaWarpSpecializedILi16ELi2ELi4ENS5_IJNS4_1CILi2EEESB_NSA_ILi1EEEEEEEENS5_IJNSA_ILi128EEENSA_ILi256EEENSA_ILi64EEEEEENS_12float_e4m3_tENS5_IJlSC_lEEESJ_SK_NS4_8TiledMMAINS4_8MMA_AtomIJNS4_10MMA_TraitsINS4_25SM100_MMA_F8F6F4_2x1SM_SSEJSJ_SJ_fSF_SG_NS4_17integral_constantINS4_4UMMA5MajorELSR_0EEESS_NSP_INSQ_7ScaleInELST_0EEESU_EEEEEENS4_6LayoutINS5_IJSC_SC_SC_EEENS5_IJNSA_ILi0EEESZ_SZ_EEEEENS5_IJNS4_10UnderscoreES12_S12_EEEEENS4_28SM100_TMA_2SM_LOAD_MULTICASTENS4_14ComposedLayoutINS4_7SwizzleILi2ELi4ELi3EEENS4_18smem_ptr_flag_bitsILi8EEENSX_INS5_IJNSA_ILi8EEESH_EEENS5_IJSH_SC_EEEEEEEvNS4_8identityENS4_18SM100_TMA_2SM_LOADES1F_vS1G_EENS_8epilogue10collective18CollectiveEpilogueINS1J_23Sm100TmaWarpSpecializedILi4ELi2ELi32ELb0ELb0EEEJNS5_IJSH_SG_SH_EEENS5_IJNSX_ISH_SC_EENSX_INS5_IJNSA_ILi32EEESB_EEENS5_IJSC_SF_EEEEEEEESJ_SK_SJ_SK_NS1J_6fusion15FusionCallbacksIS1N_NS1V_17LinearCombinationISJ_fSJ_fLNS_15FloatRoundStyleE2EEES1O_S1U_JEEENS4_5SM1004TMEM4LOAD26SM100_TMEM_LOAD_32dp32b32xENS4_13SM90_TMA_LOADENS16_INS17_ILi1ELi4ELi3EEES1A_NSX_INS5_IJS1B_S1Q_EEENS5_IJS1Q_SC_EEEEEEENS4_39AutoVectorizingCopyWithAssumedAlignmentILi128EEENS4_14SM90_TMA_STOREES2A_S2C_S2C_EEEvvEEEEvNT_6ParamsE:
        .type           _ZN7cutlass13device_kernelINS_4gemm6kernel13GemmUniversalIN4cute5tupleIJiiiiEEENS1_10collective13CollectiveMmaINS1_35MainloopSm100TmaUmmaWarpSpecializedILi16ELi2ELi4ENS5_IJNS4_1CILi2EEESB_NSA_ILi1EEEEEEEENS5_IJNSA_ILi128EEENSA_ILi256EEENSA_ILi64EEEEEENS_12float_e4m3_tENS5_IJlSC_lEEESJ_SK_NS4_8TiledMMAINS4_8MMA_AtomIJNS4_10MMA_TraitsINS4_25SM100_MMA_F8F6F4_2x1SM_SSEJSJ_SJ_fSF_SG_NS4_17integral_constantINS4_4UMMA5MajorELSR_0EEESS_NSP_INSQ_7ScaleInELST_0EEESU_EEEEEENS4_6LayoutINS5_IJSC_SC_SC_EEENS5_IJNSA_ILi0EEESZ_SZ_EEEEENS5_IJNS4_10UnderscoreES12_S12_EEEEENS4_28SM100_TMA_2SM_LOAD_MULTICASTENS4_14ComposedLayoutINS4_7SwizzleILi2ELi4ELi3EEENS4_18smem_ptr_flag_bitsILi8EEENSX_INS5_IJNSA_ILi8EEESH_EEENS5_IJSH_SC_EEEEEEEvNS4_8identityENS4_18SM100_TMA_2SM_LOADES1F_vS1G_EENS_8epilogue10collective18CollectiveEpilogueINS1J_23Sm100TmaWarpSpecializedILi4ELi2ELi32ELb0ELb0EEEJNS5_IJSH_SG_SH_EEENS5_IJNSX_ISH_SC_EENSX_INS5_IJNSA_ILi32EEESB_EEENS5_IJSC_SF_EEEEEEEESJ_SK_SJ_SK_NS1J_6fusion15FusionCallbacksIS1N_NS1V_17LinearCombinationISJ_fSJ_fLNS_15FloatRoundStyleE2EEES1O_S1U_JEEENS4_5SM1004TMEM4LOAD26SM100_TMEM_LOAD_32dp32b32xENS4_13SM90_TMA_LOADENS16_INS17_ILi1ELi4ELi3EEES1A_NSX_INS5_IJS1B_S1Q_EEENS5_IJS1Q_SC_EEEEEEENS4_39AutoVectorizingCopyWithAssumedAlignmentILi128EEENS4_14SM90_TMA_STOREES2A_S2C_S2C_EEEvvEEEEvNT_6ParamsE,@function
        .size           _ZN7cutlass13device_kernelINS_4gemm6kernel13GemmUniversalIN4cute5tupleIJiiiiEEENS1_10collective13CollectiveMmaINS1_35MainloopSm100TmaUmmaWarpSpecializedILi16ELi2ELi4ENS5_IJNS4_1CILi2EEESB_NSA_ILi1EEEEEEEENS5_IJNSA_ILi128EEENSA_ILi256EEENSA_ILi64EEEEEENS_12float_e4m3_tENS5_IJlSC_lEEESJ_SK_NS4_8TiledMMAINS4_8MMA_AtomIJNS4_10MMA_TraitsINS4_25SM100_MMA_F8F6F4_2x1SM_SSEJSJ_SJ_fSF_SG_NS4_17integral_constantINS4_4UMMA5MajorELSR_0EEESS_NSP_INSQ_7ScaleInELST_0EEESU_EEEEEENS4_6LayoutINS5_IJSC_SC_SC_EEENS5_IJNSA_ILi0EEESZ_SZ_EEEEENS5_IJNS4_10UnderscoreES12_S12_EEEEENS4_28SM100_TMA_2SM_LOAD_MULTICASTENS4_14ComposedLayoutINS4_7SwizzleILi2ELi4ELi3EEENS4_18smem_ptr_flag_bitsILi8EEENSX_INS5_IJNSA_ILi8EEESH_EEENS5_IJSH_SC_EEEEEEEvNS4_8identityENS4_18SM100_TMA_2SM_LOADES1F_vS1G_EENS_8epilogue10collective18CollectiveEpilogueINS1J_23Sm100TmaWarpSpecializedILi4ELi2ELi32ELb0ELb0EEEJNS5_IJSH_SG_SH_EEENS5_IJNSX_ISH_SC_EENSX_INS5_IJNSA_ILi32EEESB_EEENS5_IJSC_SF_EEEEEEEESJ_SK_SJ_SK_NS1J_6fusion15FusionCallbacksIS1N_NS1V_17LinearCombinationISJ_fSJ_fLNS_15FloatRoundStyleE2EEES1O_S1U_JEEENS4_5SM1004TMEM4LOAD26SM100_TMEM_LOAD_32dp32b32xENS4_13SM90_TMA_LOADENS16_INS17_ILi1ELi4ELi3EEES1A_NSX_INS5_IJS1B_S1Q_EEENS5_IJS1Q_SC_EEEEEEENS4_39AutoVectorizingCopyWithAssumedAlignmentILi128EEENS4_14SM90_TMA_STOREES2A_S2C_S2C_EEEvvEEEEvNT_6ParamsE,(.L_x_228 - _ZN7cutlass13device_kernelINS_4gemm6kernel13GemmUniversalIN4cute5tupleIJiiiiEEENS1_10collective13CollectiveMmaINS1_35MainloopSm100TmaUmmaWarpSpecializedILi16ELi2ELi4ENS5_IJNS4_1CILi2EEESB_NSA_ILi1EEEEEEEENS5_IJNSA_ILi128EEENSA_ILi256EEENSA_ILi64EEEEEENS_12float_e4m3_tENS5_IJlSC_lEEESJ_SK_NS4_8TiledMMAINS4_8MMA_AtomIJNS4_10MMA_TraitsINS4_25SM100_MMA_F8F6F4_2x1SM_SSEJSJ_SJ_fSF_SG_NS4_17integral_constantINS4_4UMMA5MajorELSR_0EEESS_NSP_INSQ_7ScaleInELST_0EEESU_EEEEEENS4_6LayoutINS5_IJSC_SC_SC_EEENS5_IJNSA_ILi0EEESZ_SZ_EEEEENS5_IJNS4_10UnderscoreES12_S12_EEEEENS4_28SM100_TMA_2SM_LOAD_MULTICASTENS4_14ComposedLayoutINS4_7SwizzleILi2ELi4ELi3EEENS4_18smem_ptr_flag_bitsILi8EEENSX_INS5_IJNSA_ILi8EEESH_EEENS5_IJSH_SC_EEEEEEEvNS4_8identityENS4_18SM100_TMA_2SM_LOADES1F_vS1G_EENS_8epilogue10collective18CollectiveEpilogueINS1J_23Sm100TmaWarpSpecializedILi4ELi2ELi32ELb0ELb0EEEJNS5_IJSH_SG_SH_EEENS5_IJNSX_ISH_SC_EENSX_INS5_IJNSA_ILi32EEESB_EEENS5_IJSC_SF_EEEEEEEESJ_SK_SJ_SK_NS1J_6fusion15FusionCallbacksIS1N_NS1V_17LinearCombinationISJ_fSJ_fLNS_15FloatRoundStyleE2EEES1O_S1U_JEEENS4_5SM1004TMEM4LOAD26SM100_TMEM_LOAD_32dp32b32xENS4_13SM90_TMA_LOADENS16_INS17_ILi1ELi4ELi3EEES1A_NSX_INS5_IJS1B_S1Q_EEENS5_IJS1Q_SC_EEEEEEENS4_39AutoVectorizingCopyWithAssumedAlignmentILi128EEENS4_14SM90_TMA_STOREES2A_S2C_S2C_EEEvvEEEEvNT_6ParamsE)
        .other          _ZN7cutlass13device_kernelINS_4gemm6kernel13GemmUniversalIN4cute5tupleIJiiiiEEENS1_10collective13CollectiveMmaINS1_35MainloopSm100TmaUmmaWarpSpecializedILi16ELi2ELi4ENS5_IJNS4_1CILi2EEESB_NSA_ILi1EEEEEEEENS5_IJNSA_ILi128EEENSA_ILi256EEENSA_ILi64EEEEEENS_12float_e4m3_tENS5_IJlSC_lEEESJ_SK_NS4_8TiledMMAINS4_8MMA_AtomIJNS4_10MMA_TraitsINS4_25SM100_MMA_F8F6F4_2x1SM_SSEJSJ_SJ_fSF_SG_NS4_17integral_constantINS4_4UMMA5MajorELSR_0EEESS_NSP_INSQ_7ScaleInELST_0EEESU_EEEEEENS4_6LayoutINS5_IJSC_SC_SC_EEENS5_IJNSA_ILi0EEESZ_SZ_EEEEENS5_IJNS4_10UnderscoreES12_S12_EEEEENS4_28SM100_TMA_2SM_LOAD_MULTICASTENS4_14ComposedLayoutINS4_7SwizzleILi2ELi4ELi3EEENS4_18smem_ptr_flag_bitsILi8EEENSX_INS5_IJNSA_ILi8EEESH_EEENS5_IJSH_SC_EEEEEEEvNS4_8identityENS4_18SM100_TMA_2SM_LOADES1F_vS1G_EENS_8epilogue10collective18CollectiveEpilogueINS1J_23Sm100TmaWarpSpecializedILi4ELi2ELi32ELb0ELb0EEEJNS5_IJSH_SG_SH_EEENS5_IJNSX_ISH_SC_EENSX_INS5_IJNSA_ILi32EEESB_EEENS5_IJSC_SF_EEEEEEEESJ_SK_SJ_SK_NS1J_6fusion15FusionCallbacksIS1N_NS1V_17LinearCombinationISJ_fSJ_fLNS_15FloatRoundStyleE2EEES1O_S1U_JEEENS4_5SM1004TMEM4LOAD26SM100_TMEM_LOAD_32dp32b32xENS4_13SM90_TMA_LOADENS16_INS17_ILi1ELi4ELi3EEES1A_NSX_INS5_IJS1B_S1Q_EEENS5_IJS1Q_SC_EEEEEEENS4_39AutoVectorizingCopyWithAssumedAlignmentILi128EEENS4_14SM90_TMA_STOREES2A_S2C_S2C_EEEvvEEEEvNT_6ParamsE,@"STO_CUDA_ENTRY STV_DEFAULT"
_ZN7cutlass13device_kernelINS_4gemm6kernel13GemmUniversalIN4cute5tupleIJiiiiEEENS1_10collective13CollectiveMmaINS1_35MainloopSm100TmaUmmaWarpSpecializedILi16ELi2ELi4ENS5_IJNS4_1CILi2EEESB_NSA_ILi1EEEEEEEENS5_IJNSA_ILi128EEENSA_ILi256EEENSA_ILi64EEEEEENS_12float_e4m3_tENS5_IJlSC_lEEESJ_SK_NS4_8TiledMMAINS4_8MMA_AtomIJNS4_10MMA_TraitsINS4_25SM100_MMA_F8F6F4_2x1SM_SSEJSJ_SJ_fSF_SG_NS4_17integral_constantINS4_4UMMA5MajorELSR_0EEESS_NSP_INSQ_7ScaleInELST_0EEESU_EEEEEENS4_6LayoutINS5_IJSC_SC_SC_EEENS5_IJNSA_ILi0EEESZ_SZ_EEEEENS5_IJNS4_10UnderscoreES12_S12_EEEEENS4_28SM100_TMA_2SM_LOAD_MULTICASTENS4_14ComposedLayoutINS4_7SwizzleILi2ELi4ELi3EEENS4_18smem_ptr_flag_bitsILi8EEENSX_INS5_IJNSA_ILi8EEESH_EEENS5_IJSH_SC_EEEEEEEvNS4_8identityENS4_18SM100_TMA_2SM_LOADES1F_vS1G_EENS_8epilogue10collective18CollectiveEpilogueINS1J_23Sm100TmaWarpSpecializedILi4ELi2ELi32ELb0ELb0EEEJNS5_IJSH_SG_SH_EEENS5_IJNSX_ISH_SC_EENSX_INS5_IJNSA_ILi32EEESB_EEENS5_IJSC_SF_EEEEEEEESJ_SK_SJ_SK_NS1J_6fusion15FusionCallbacksIS1N_NS1V_17LinearCombinationISJ_fSJ_fLNS_15FloatRoundStyleE2EEES1O_S1U_JEEENS4_5SM1004TMEM4LOAD26SM100_TMEM_LOAD_32dp32b32xENS4_13SM90_TMA_LOADENS16_INS17_ILi1ELi4ELi3EEES1A_NSX_INS5_IJS1B_S1Q_EEENS5_IJS1Q_SC_EEEEEEENS4_39AutoVectorizingCopyWithAssumedAlignmentILi128EEENS4_14SM90_TMA_STOREES2A_S2C_S2C_EEEvvEEEEvNT_6ParamsE:
[----:B------:R-:W1:Y:S01]  /*0000*/  LDC R1, c[0x0][0x37c] ;  /* 0x0000df00ff017b82 */ /* 0x000e620000000800 */
[----:B------:R-:W2:Y:S01]  /*0010*/  S2R R97, SR_TID.X ;  /* 0x0000000000617919 */ /* 0x000ea20000002100 */
[----:B------:R-:W3:Y:S06]  /*0020*/  LDCU.64 UR8, c[0x0][0x890] ;  /* 0x00011200ff0877ac */ /* 0x000eec0008000a00 */
[----:B------:R-:W4:Y:S01]  /*0030*/  S2UR UR58, SR_CgaCtaId ;  /* 0x00000000003a79c3 */ /* 0x000f220000008800 */
[----:B------:R-:W-:Y:S02]  /*0040*/  PRMT R86, RZ, 0x7610, R86 ;  /* 0x00007610ff567816 */ /* 0x000fe40000000056 */
[----:B------:R-:W-:Y:S01]  /*0050*/  ELECT P1, URZ, PT ;  /* 0x0000000000ff782f */ /* 0x000fe20003820000 */
[----:B---3--:R-:W-:-:S04]  /*0060*/  UISETP.NE.U32.AND UP0, UPT, UR8, URZ, UPT ;  /* 0x000000ff0800728c */ /* 0x008fc8000bf05070 */
[----:B------:R-:W-:Y:S02]  /*0070*/  UISETP.NE.AND.EX UP0, UPT, UR9, URZ, UPT, UP0 ;  /* 0x000000ff0900728c */ /* 0x000fe4000bf05300 */
[----:B----4-:R-:W-:Y:S02]  /*0080*/  ULOP3.LUT UR33, UR58, 0x1, URZ, 0xc0, !UPT ;  /* 0x000000013a217892 */ /* 0x010fe4000f8ec0ff */
[----:B------:R-:W-:Y:S01]  /*0090*/  ULOP3.LUT UR34, UR58, 0x1, URZ, 0x3c, !UPT ;  /* 0x000000013a227892 */ /* 0x000fe2000f8e3cff */
[----:B--2---:R-:W-:-:S05]  /*00a0*/  SHF.R.U32.HI R87, RZ, 0x5, R97 ;  /* 0x00000005ff577819 */ /* 0x004fca0000011661 */
[----:B------:R-:W2:Y:S02]  /*00b0*/  SHFL.IDX PT, R0, R87, RZ, 0x1f ;  /* 0x00001fff57007589 */ /* 0x000ea400000e0000 */
[----:B--2---:R-:W-:Y:S01]  /*00c0*/  R2UR UR13, R0 ;  /* 0x00000000000d72ca */ /* 0x004fe200000e0000 */
[----:B-1----:R-:W-:-:S14]  /*00d0*/  BRA.U UP0, `(.L_x_0) ;  /* 0x0000000100307547 */ /* 0x002fdc000b800000 */
[----:B------:R-:W1:Y:S02]  /*00e0*/  LDCU.64 UR4, c[0x0][0x888] ;  /* 0x00011100ff0477ac */ /* 0x000e640008000a00 */
[----:B-1----:R-:W-:-:S04]  /*00f0*/  UISETP.NE.U32.AND UP0, UPT, UR4, URZ, UPT ;  /* 0x000000ff0400728c */ /* 0x002fc8000bf05070 */
[----:B------:R-:W-:-:S09]  /*0100*/  UISETP.NE.AND.EX UP0, UPT, UR5, URZ, UPT, UP0 ;  /* 0x000000ff0500728c */ /* 0x000fd2000bf05300 */
[----:B------:R-:W-:Y:S05]  /*0110*/  BRA.U !UP0, `(.L_x_1) ;  /* 0x0000000108147547 */ /* 0x000fea000b800000 */
[----:B------:R-:W1:Y:S01]  /*0120*/  LDC.64 R2, c[0x0][0x888] ;  /* 0x00022200ff027b82 */ /* 0x000e620000000a00 */
[----:B------:R-:W1:Y:S02]  /*0130*/  LDCU.64 UR4, c[0x0][0x358] ;  /* 0x00006b00ff0477ac */ /* 0x000e640008000a00 */
[----:B-1----:R1:W5:Y:S01]  /*0140*/  LDG.E R41, desc[UR4][R2.64] ;  /* 0x0000000402297981 */ /* 0x002362000c1e1900 */
[----:B------:R-:W-:Y:S01]  /*0150*/  HFMA2 R86, -RZ, RZ, 0, 5.9604644775390625e-08 ;  /* 0x00000001ff567431 */ /* 0x000fe200000001ff */
[----:B------:R-:W-:Y:S05]  /*0160*/  BRA `(.L_x_0) ;  /* 0x00000000000c7947 */ /* 0x000fea0003800000 */
.L_x_1:
[----:B------:R-:W1:Y:S01]  /*0170*/  LDCU UR4, c[0x0][0x880] ;  /* 0x00011000ff0477ac */ /* 0x000e620008000800 */
[----:B------:R-:W-:Y:S01]  /*0180*/  HFMA2 R86, -RZ, RZ, 0, 5.9604644775390625e-08 ;  /* 0x00000001ff567431 */ /* 0x000fe200000001ff */
[----:B-1----:R-:W-:-:S07]  /*0190*/  MOV R41, UR4 ;  /* 0x0000000400297c02 */ /* 0x002fce0008000f00 */
.L_x_0:
[----:B------:R-:W2:Y:S02]  /*01a0*/  LDCU.64 UR4, c[0x0][0x8b0] ;  /* 0x00011600ff0477ac */ /* 0x000ea40008000a00 */
[----:B--2---:R-:W-:-:S04]  /*01b0*/  UISETP.NE.U32.AND UP0, UPT, UR4, URZ, UPT ;  /* 0x000000ff0400728c */ /* 0x004fc8000bf05070 */
[----:B------:R-:W-:-:S09]  /*01c0*/  UISETP.NE.AND.EX UP0, UPT, UR5, URZ, UPT, UP0 ;  /* 0x000000ff0500728c */ /* 0x000fd2000bf05300 */
[----:B------:R-:W-:Y:S05]  /*01d0*/  BRA.U UP0, `(.L_x_2) ;  /* 0x0000000100287547 */ /* 0x000fea000b800000 */
[----:B------:R-:W2:Y:S02]  /*01e0*/  LDCU.64 UR4, c[0x0][0x8a8] ;  /* 0x00011500ff0477ac */ /* 0x000ea40008000a00 */
[----:B--2---:R-:W-:-:S04]  /*01f0*/  UISETP.NE.U32.AND UP0, UPT, UR4, URZ, UPT ;  /* 0x000000ff0400728c */ /* 0x004fc8000bf05070 */
[----:B------:R-:W-:-:S09]  /*0200*/  UISETP.NE.AND.EX UP0, UPT, UR5, URZ, UPT, UP0 ;  /* 0x000000ff0500728c */ /* 0x000fd2000bf05300 */
[----:B------:R-:W-:Y:S05]  /*0210*/  BRA.U !UP0, `(.L_x_3) ;  /* 0x0000000108107547 */ /* 0x000fea000b800000 */
[----:B------:R-:W2:Y:S01]  /*0220*/  LDC.64 R38, c[0x0][0x8a8] ;  /* 0x00022a00ff267b82 */ /* 0x000ea20000000a00 */
[----:B------:R-:W2:Y:S02]  /*0230*/  LDCU.64 UR4, c[0x0][0x358] ;  /* 0x00006b00ff0477ac */ /* 0x000ea40008000a00 */
[----:B--2---:R2:W5:Y:S01]  /*0240*/  LDG.E R38, desc[UR4][R38.64] ;  /* 0x0000000426267981 */ /* 0x004562000c1e1900 */
[----:B------:R-:W-:Y:S05]  /*0250*/  BRA `(.L_x_2) ;  /* 0x0000000000087947 */ /* 0x000fea0003800000 */
.L_x_3:
[----:B------:R-:W2:Y:S02]  /*0260*/  LDCU UR4, c[0x0][0x8a0] ;  /* 0x00011400ff0477ac */ /* 0x000ea40008000800 */
[----:B--2---:R-:W-:Y:S02]  /*0270*/  MOV R38, UR4 ;  /* 0x0000000400267c02 */ /* 0x004fe40008000f00 */
.L_x_2:
[----:B------:R-:W-:Y:S01]  /*0280*/  IMAD.U32 R0, RZ, RZ, UR13 ;  /* 0x0000000dff007e24 */ /* 0x000fe2000f8e00ff */
[----:B------:R-:W-:Y:S04]  /*0290*/  BSSY.RECONVERGENT B0, `(.L_x_4) ;  /* 0x000000c000007945 */ /* 0x000fe80003800200 */
[C---:B------:R-:W-:Y:S02]  /*02a0*/  ISETP.NE.OR P2, PT, R0.reuse, 0x1, !P1 ;  /* 0x000000010000780c */ /* 0x040fe40004f45670 */
[----:B------:R-:W-:-:S11]  /*02b0*/  ISETP.NE.OR P0, PT, R0, 0x3, !P1 ;  /* 0x000000030000780c */ /* 0x000fd60004f05670 */
[----:B------:R-:W-:Y:S05]  /*02c0*/  @P2 BRA `(.L_x_5) ;  /* 0x0000000000202947 */ /* 0x000fea0003800000 */
[----:B------:R-:W3:Y:S02]  /*02d0*/  LDCU.64 UR4, c[0x0][0x348] ;  /* 0x00006900ff0477ac */ /* 0x000ee40008000a00 */
[----:B---3--:R-:W-:Y:S02]  /*02e0*/  UIADD3 UR6, UP1, UPT, UR4, 0x80, URZ ;  /* 0x0000008004067890 */ /* 0x008fe4000ff3e0ff */
[----:B------:R-:W-:Y:S02]  /*02f0*/  UIADD3 UR4, UP0, UPT, UR4, 0x180, URZ ;  /* 0x0000018004047890 */ /* 0x000fe4000ff1e0ff */
[----:B------:R-:W-:Y:S02]  /*0300*/  UIADD3.X UR7, UPT, UPT, URZ, UR5, URZ, UP1, !UPT ;  /* 0x00000005ff077290 */ /* 0x000fe40008ffe4ff */
[----:B------:R-:W-:-:S07]  /*0310*/  UIADD3.X UR5, UPT, UPT, URZ, UR5, URZ, UP0, !UPT ;  /* 0x00000005ff057290 */ /* 0x000fce00087fe4ff */
[----:B------:R3:W-:Y:S02]  /*0320*/  UTMACCTL.PF [UR6] ;  /* 0x00000000060079b9 */ /* 0x0007e40008040000 */
[----:B------:R3:W-:Y:S02]  /*0330*/  UTMACCTL.PF [UR4] ;  /* 0x00000000040079b9 */ /* 0x0007e40008040000 */
[----:B---3--:R-:W-:Y:S01]  /*0340*/  NOP ;  /* 0x0000000000007918 */ /* 0x008fe20000000000 */
.L_x_5:
[----:B------:R-:W-:Y:S05]  /*0350*/  BSYNC.RECONVERGENT B0 ;  /* 0x0000000000007941 */ /* 0x000fea0003800200 */
.L_x_4:
[----:B------:R-:W-:Y:S04]  /*0360*/  BSSY.RECONVERGENT B0, `(.L_x_6) ;  /* 0x000000a000007945 */ /* 0x000fe80003800200 */
        /* <DEDUP_REMOVED lines=9> */
.L_x_7:
[----:B------:R-:W-:Y:S05]  /*0400*/  BSYNC.RECONVERGENT B0 ;  /* 0x0000000000007941 */ /* 0x000fea0003800200 */
.L_x_6:
[----:B------:R-:W3:Y:S01]  /*0410*/  LDCU.64 UR4, c[0x0][0x888] ;  /* 0x00011100ff0477ac */ /* 0x000ee20008000a00 */
[----:B------:R-:W-:Y:S02]  /*0420*/  UISETP.EQ.U32.AND UP1, UPT, UR8, URZ, UPT ;  /* 0x000000ff0800728c */ /* 0x000fe4000bf22070 */
[----:B------:R-:W-:Y:S02]  /*0430*/  UPLOP3.LUT UP3, UPT, UPT, UPT, UPT, 0x80, 0x8 ;  /* 0x000000000008789c */ /* 0x000fe40003f6f070 */
[----:B---3--:R-:W-:-:S04]  /*0440*/  UISETP.NE.U32.AND UP0, UPT, UR4, URZ, UPT ;  /* 0x000000ff0400728c */ /* 0x008fc8000bf05070 */
[----:B------:R-:W-:-:S04]  /*0450*/  UISETP.NE.AND.EX UP0, UPT, UR5, URZ, UPT, UP0 ;  /* 0x000000ff0500728c */ /* 0x000fc8000bf05300 */
[----:B------:R-:W-:-:S04]  /*0460*/  UISETP.EQ.OR.EX UP2, UPT, UR9, URZ, !UP0, UP1 ;  /* 0x000000ff0900728c */ /* 0x000fc8000c742710 */
[----:B------:R-:W-:-:S06]  /*0470*/  UP2UR UR4, UPR, URZ, 0x4 ;  /* 0x00000004ff047883 */ /* 0x000fcc0008000000 */
[----:B------:R-:W-:Y:S01]  /*0480*/  MOV R89, UR4 ;  /* 0x0000000400597c02 */ /* 0x000fe20008000f00 */
[----:B------:R-:W-:Y:S06]  /*0490*/  BRA.U !UP2, `(.L_x_8) ;  /* 0x000000010a207547 */ /* 0x000fec000b800000 */
[----:B------:R-:W-:Y:S01]  /*04a0*/  UISETP.NE.U32.AND UP1, UPT, UR8, URZ, UPT ;  /* 0x000000ff0800728c */ /* 0x000fe2000bf25070 */
[----:B-----5:R-:W-:Y:S01]  /*04b0*/  FSETP.NEU.AND P0, PT, R41, RZ, PT ;  /* 0x000000ff2900720b */ /* 0x020fe20003f0d000 */
[----:B------:R-:W-:Y:S02]  /*04c0*/  USEL UR4, URZ, 0xffffffff, UP0 ;  /* 0xffffffffff047887 */ /* 0x000fe40008000000 */
[----:B------:R-:W-:-:S10]  /*04d0*/  UISETP.NE.AND.EX UP1, UPT, UR9, URZ, UPT, UP1 ;  /* 0x000000ff0900728c */ /* 0x000fd4000bf25310 */
[----:B------:R-:W-:Y:S01]  /*04e0*/  VOTEU.ANY UP0, P0 ;  /* 0x0000000000ff7886 */ /* 0x000fe20000000100 */
[----:B------:R-:W-:-:S04]  /*04f0*/  @!UP1 USEL UR4, URZ, 0xffffffff, UP0 ;  /* 0xffffffffff049887 */ /* 0x000fc80008000000 */
[----:B------:R-:W-:-:S04]  /*0500*/  ULOP3.LUT UR4, UR4, 0x1, URZ, 0xc0, !UPT ;  /* 0x0000000104047892 */ /* 0x000fc8000f8ec0ff */
[----:B------:R-:W-:-:S11]  /*0510*/  UISETP.NE.U32.AND UP3, UPT, UR4, 0x1, UPT ;  /* 0x000000010400788c */ /* 0x000fd6000bf65070 */
.L_x_8:
[----:B------:R-:W3:Y:S01]  /*0520*/  SHFL.IDX PT, R0, R87, RZ, 0x1f ;  /* 0x00001fff57007589 */ /* 0x000ee200000e0000 */
[----:B------:R-:W-:-:S04]  /*0530*/  UISETP.NE.AND UP0, UPT, UR13, 0x2, UPT ;  /* 0x000000020d00788c */ /* 0x000fc8000bf05270 */
[----:B------:R-:W-:Y:S02]  /*0540*/  UISETP.EQ.AND UP1, UPT, UR33, URZ, !UP0 ;  /* 0x000000ff2100728c */ /* 0x000fe4000c722270 */
[----:B------:R-:W-:-:S04]  /*0550*/  USEL UR53, URZ, 0x1, UP0 ;  /* 0x00000001ff357887 */ /* 0x000fc80008000000 */
[----:B------:R-:W-:Y:S02]  /*0560*/  PLOP3.LUT P3, PT, P1, PT, UP1, 0x80, 0x8 ;  /* 0x000000000008781c */ /* 0x000fe40000f6f018 */
[----:B---3--:R-:W-:-:S13]  /*0570*/  ISETP.NE.AND P0, PT, R0, RZ, PT ;  /* 0x000000ff0000720c */ /* 0x008fda0003f05270 */
[----:B------:R-:W-:Y:S05]  /*0580*/  @P0 BRA `(.L_x_9) ;  /* 0x0000000000c00947 */ /* 0x000fea0003800000 */
[----:B------:R-:W-:Y:S01]  /*0590*/  ELECT P0, URZ, PT ;  /* 0x0000000000ff782f */ /* 0x000fe20003800000 */
[----:B------:R-:W-:-:S12]  /*05a0*/  BSSY.RECONVERGENT B0, `(.L_x_9) ;  /* 0x000002e000007945 */ /* 0x000fd80003800200 */
[----:B------:R-:W-:Y:S05]  /*05b0*/  @!P0 BRA `(.L_x_10) ;  /* 0x0000000000b08947 */ /* 0x000fea0003800000 */
[----:B------:R-:W-:Y:S01]  /*05c0*/  UMOV UR4, 0x400 ;  /* 0x0000040000047882 */ /* 0x000fe20000000000 */
[----:B------:R-:W-:Y:S01]  /*05d0*/  UMOV UR8, 0x1 ;  /* 0x0000000100087882 */ /* 0x000fe20000000000 */
[----:B------:R-:W-:Y:S01]  /*05e0*/  UMOV UR6, 0x2 ;  /* 0x0000000200067882 */ /* 0x000fe20000000000 */
[----:B------:R-:W-:Y:S02]  /*05f0*/  ULEA UR4, UR58, UR4, 0x18 ;  /* 0x000000043a047291 */ /* 0x000fe4000f8ec0ff */
[----:B------:R-:W-:-:S04]  /*0600*/  UIADD3 UR8, UPT, UPT, -UR8, 0x100000, URZ ;  /* 0x0010000008087890 */ /* 0x000fc8000fffe1ff */
[----:B------:R-:W-:Y:S02]  /*0610*/  USHF.L.U32 UR9, UR8, 0xb, URZ ;  /* 0x0000000b08097899 */ /* 0x000fe400080006ff */
[----:B------:R-:W-:Y:S02]  /*0620*/  USHF.L.U32 UR8, UR8, 0x1, URZ ;  /* 0x0000000108087899 */ /* 0x000fe400080006ff */
[----:B------:R-:W-:-:S04]  /*0630*/  UIADD3 UR6, UPT, UPT, -UR6, 0x100000, URZ ;  /* 0x0010000006067890 */ /* 0x000fc8000fffe1ff */
[----:B------:R-:W-:Y:S02]  /*0640*/  USHF.L.U32 UR7, UR6, 0xb, URZ ;  /* 0x0000000b06077899 */ /* 0x000fe400080006ff */
[----:B------:R-:W-:Y:S01]  /*0650*/  USHF.L.U32 UR6, UR6, 0x1, URZ ;  /* 0x0000000106067899 */ /* 0x000fe200080006ff */
[----:B------:R-:W3:Y:S03]  /*0660*/  FENCE.VIEW.ASYNC.S ;  /* 0x00000000000073c6 */ /* 0x000ee60000000000 */
[----:B---3--:R3:W4:Y:S08]  /*0670*/  SYNCS.EXCH.64 URZ, [UR4], UR8 ;  /* 0x0000000804ff75b2 */ /* 0x0087300008000100 */
[----:B------:R3:W1:Y:S01]  /*0680*/  SYNCS.EXCH.64 URZ, [UR4+0x80], UR6 ;  /* 0x0000800604ff75b2 */ /* 0x0006620008000100 */
        /* <DEDUP_REMOVED lines=29> */
[----:B------:R3:W1:Y:S02]  /*0860*/  SYNCS.EXCH.64 URZ, [UR4+0xf8], UR6 ;  /* 0x0000f80604ff75b2 */ /* 0x0006640008000100 */
[----:B---34-:R-:W-:Y:S01]  /*0870*/  NOP ;  /* 0x0000000000007918 */ /* 0x018fe20000000000 */
.L_x_10:
[----:B------:R-:W-:Y:S05]  /*0880*/  BSYNC.RECONVERGENT B0 ;  /* 0x0000000000007941 */ /* 0x000fea0003800200 */
.L_x_9:
[----:B------:R-:W3:Y:S01]  /*0890*/  SHFL.IDX PT, R0, R87, RZ, 0x1f ;  /* 0x00001fff57007589 */ /* 0x000ee200000e0000 */
[----:B------:R-:W-:Y:S01]  /*08a0*/  NOP ;  /* 0x0000000000007918 */ /* 0x000fe20000000000 */
[----:B---3--:R-:W-:-:S13]  /*08b0*/  ISETP.NE.AND P0, PT, R0, 0x1, PT ;  /* 0x000000010000780c */ /* 0x008fda0003f05270 */
[----:B------:R-:W-:Y:S05]  /*08c0*/  @P0 BRA `(.L_x_11) ;  /* 0x0000000000540947 */ /* 0x000fea0003800000 */
        /* <DEDUP_REMOVED lines=10> */
[----:B------:R-:W-:Y:S01]  /*0970*/  ELECT P0, URZ, PT ;  /* 0x0000000000ff782f */ /* 0x000fe20003800000 */
[----:B------:R-:W3:Y:S02]  /*0980*/  FENCE.VIEW.ASYNC.S ;  /* 0x00000000000073c6 */ /* 0x000ee40000000000 */
[----:B---3--:R3:W4:Y:S08]  /*0990*/  SYNCS.EXCH.64 URZ, [UR4+0x100], UR8 ;  /* 0x0001000804ff75b2 */ /* 0x0087300008000100 */
[----:B------:R3:W1:Y:S01]  /*09a0*/  SYNCS.EXCH.64 URZ, [UR4+0x120], UR6 ;  /* 0x0001200604ff75b2 */ /* 0x0006620008000100 */
[----:B------:R3:W1:Y:S01]  /*09b0*/  SYNCS.EXCH.64 URZ, [UR4+0x108], UR8 ;  /* 0x0001080804ff75b2 */ /* 0x0006620008000100 */
[----:B------:R3:W1:Y:S01]  /*09c0*/  SYNCS.EXCH.64 URZ, [UR4+0x128], UR6 ;  /* 0x0001280604ff75b2 */ /* 0x0006620008000100 */
[----:B------:R3:W1:Y:S01]  /*09d0*/  SYNCS.EXCH.64 URZ, [UR4+0x110], UR8 ;  /* 0x0001100804ff75b2 */ /* 0x0006620008000100 */
[----:B------:R3:W1:Y:S01]  /*09e0*/  SYNCS.EXCH.64 URZ, [UR4+0x130], UR6 ;  /* 0x0001300604ff75b2 */ /* 0x0006620008000100 */
[----:B------:R3:W1:Y:S01]  /*09f0*/  SYNCS.EXCH.64 URZ, [UR4+0x118], UR8 ;  /* 0x0001180804ff75b2 */ /* 0x0006620008000100 */
[----:B------:R3:W1:Y:S01]  /*0a00*/  SYNCS.EXCH.64 URZ, [UR4+0x138], UR6 ;  /* 0x0001380604ff75b2 */ /* 0x0006620008000100 */
[----:B------:R-:W-:Y:S01]  /*0a10*/  NOP ;  /* 0x0000000000007918 */ /* 0x000fe20000000000 */
.L_x_11:
[----:B------:R-:W2:Y:S01]  /*0a20*/  SHFL.IDX PT, R0, R87, RZ, 0x1f ;  /* 0x00001fff57007589 */ /* 0x000ea200000e0000 */
[----:B------:R-:W-:Y:S01]  /*0a30*/  NOP ;  /* 0x0000000000007918 */ /* 0x000fe20000000000 */
[----:B--2---:R-:W-:-:S13]  /*0a40*/  ISETP.NE.AND P0, PT, R0, 0x3, PT ;  /* 0x000000030000780c */ /* 0x004fda0003f05270 */
[----:B------:R-:W-:Y:S05]  /*0a50*/  @P0 BRA `(.L_x_12) ;  /* 0x00000000002c0947 */ /* 0x000fea0003800000 */
[----:B---3--:R-:W-:Y:S01]  /*0a60*/  UMOV UR4, 0x400 ;  /* 0x0000040000047882 */ /* 0x008fe20000000000 */
[----:B------:R-:W-:Y:S01]  /*0a70*/  UMOV UR5, 0x20 ;  /* 0x0000002000057882 */ /* 0x000fe20000000000 */
[----:B------:R-:W-:Y:S02]  /*0a80*/  ULEA UR6, UR58, UR4, 0x18 ;  /* 0x000000043a067291 */ /* 0x000fe4000f8ec0ff */
[----:B------:R-:W-:-:S04]  /*0a90*/  UIADD3 UR4, UPT, UPT, -UR5, 0x100000, URZ ;  /* 0x0010000005047890 */ /* 0x000fc8000fffe1ff */
[----:B------:R-:W-:Y:S02]  /*0aa0*/  USHF.L.U32 UR5, UR4, 0xb, URZ ;  /* 0x0000000b04057899 */ /* 0x000fe400080006ff */
[----:B------:R-:W-:Y:S01]  /*0ab0*/  USHF.L.U32 UR4, UR4, 0x1, URZ ;  /* 0x0000000104047899 */ /* 0x000fe200080006ff */
[----:B------:R-:W-:Y:S01]  /*0ac0*/  ELECT P0, URZ, PT ;  /* 0x0000000000ff782f */ /* 0x000fe20003800000 */
[----:B------:R-:W2:Y:S10]  /*0ad0*/  FENCE.VIEW.ASYNC.S ;  /* 0x00000000000073c6 */ /* 0x000eb40000000000 */
[----:B--2---:R2:W3:Y:S01]  /*0ae0*/  SYNCS.EXCH.64 URZ, [UR6+0x140], UR4 ;  /* 0x0001400406ff75b2 */ /* 0x0044e20008000100 */
[----:B------:R2:W1:Y:S01]  /*0af0*/  SYNCS.EXCH.64 URZ, [UR6+0x148], UR4 ;  /* 0x0001480406ff75b2 */ /* 0x0004620008000100 */
[----:B------:R-:W-:Y:S01]  /*0b00*/  NOP ;  /* 0x0000000000007918 */ /* 0x000fe20000000000 */
.L_x_12:
[----:B------:R-:W4:Y:S01]  /*0b10*/  SHFL.IDX PT, R0, R87, RZ, 0x1f ;  /* 0x00001fff57007589 */ /* 0x000f2200000e0000 */
[----:B------:R-:W-:Y:S01]  /*0b20*/  NOP ;  /* 0x0000000000007918 */ /* 0x000fe20000000000 */
[----:B----4-:R-:W-:-:S13]  /*0b30*/  ISETP.NE.AND P0, PT, R0, 0x4, PT ;  /* 0x000000040000780c */ /* 0x010fda0003f05270 */
[----:B------:R-:W-:Y:S05]  /*0b40*/  @P0 BRA `(.L_x_13) ;  /* 0x0000000000480947 */ /* 0x000fea0003800000 */
[----:B--23--:R-:W-:Y:S01]  /*0b50*/  UMOV UR4, 0x3a0 ;  /* 0x000003a000047882 */ /* 0x00cfe20000000000 */
[----:B------:R-:W-:Y:S01]  /*0b60*/  UMOV UR6, 0x400 ;  /* 0x0000040000067882 */ /* 0x000fe20000000000 */
[----:B------:R-:W-:Y:S01]  /*0b70*/  USEL UR4, UR4, 0x320, UP3 ;  /* 0x0000032004047887 */ /* 0x000fe20009800000 */
        /* <DEDUP_REMOVED lines=9> */
[----:B------:R-:W2:Y:S02]  /*0c10*/  FENCE.VIEW.ASYNC.S ;  /* 0x00000000000073c6 */ /* 0x000ea40000000000 */
[----:B--2---:R4:W2:Y:S08]  /*0c20*/  SYNCS.EXCH.64 URZ, [UR6+0x150], UR8 ;  /* 0x0001500806ff75b2 */ /* 0x0048b00008000100 */
[----:B------:R4:W3:Y:S01]  /*0c30*/  SYNCS.EXCH.64 URZ, [UR6+0x160], UR4 ;  /* 0x0001600406ff75b2 */ /* 0x0008e20008000100 */
[----:B------:R4:W1:Y:S01]  /*0c40*/  SYNCS.EXCH.64 URZ, [UR6+0x158], UR8 ;  /* 0x0001580806ff75b2 */ /* 0x0008620008000100 */
[----:B------:R4:W1:Y:S02]  /*0c50*/  SYNCS.EXCH.64 URZ, [UR6+0x168], UR4 ;  /* 0x0001680406ff75b2 */ /* 0x0008640008000100 */
[----:B----4-:R-:W-:Y:S01]  /*0c60*/  NOP ;  /* 0x0000000000007918 */ /* 0x010fe20000000000 */
.L_x_13:
[----:B------:R-:W4:Y:S01]  /*0c70*/  SHFL.IDX PT, R0, R87, RZ, 0x1f ;  /* 0x00001fff57007589 */ /* 0x000f2200000e0000 */
[----:B------:R-:W-:Y:S01]  /*0c80*/  NOP ;  /* 0x0000000000007918 */ /* 0x000fe20000000000 */
[----:B----4-:R-:W-:-:S13]  /*0c90*/  ISETP.NE.AND P0, PT, R0, 0x5, PT ;  /* 0x000000050000780c */ /* 0x010fda0003f05270 */
[----:B------:R-:W-:Y:S05]  /*0ca0*/  @P0 BRA `(.L_x_14) ;  /* 0x0000000000540947 */ /* 0x000fea0003800000 */
[----:B--23--:R-:W-:Y:S01]  /*0cb0*/  UMOV UR4, 0x400 ;  /* 0x0000040000047882 */ /* 0x00cfe20000000000 */
        /* <DEDUP_REMOVED lines=14> */
[----:B------:R4:W1:Y:S01]  /*0da0*/  SYNCS.EXCH.64 URZ, [UR4+0x198], UR8 ;  /* 0x0001980804ff75b2 */ /* 0x0008620008000100 */
[----:B------:R4:W1:Y:S01]  /*0db0*/  SYNCS.EXCH.64 URZ, [UR4+0x180], UR6 ;  /* 0x0001800604ff75b2 */ /* 0x0008620008000100 */
[----:B------:R4:W1:Y:S01]  /*0dc0*/  SYNCS.EXCH.64 URZ, [UR4+0x1a0], UR8 ;  /* 0x0001a00804ff75b2 */ /* 0x0008620008000100 */
[----:B------:R4:W1:Y:S01]  /*0dd0*/  SYNCS.EXCH.64 URZ, [UR4+0x188], UR6 ;  /* 0x0001880604ff75b2 */ /* 0x0008620008000100 */
[----:B------:R4:W1:Y:S02]  /*0de0*/  SYNCS.EXCH.64 URZ, [UR4+0x1a8], UR8 ;  /* 0x0001a80804ff75b2 */ /* 0x0008640008000100 */
[----:B----4-:R-:W-:Y:S01]  /*0df0*/  NOP ;  /* 0x0000000000007918 */ /* 0x010fe20000000000 */
.L_x_14:
[----:B------:R-:W4:Y:S01]  /*0e00*/  SHFL.IDX PT, R0, R87, RZ, 0x1f ;  /* 0x00001fff57007589 */ /* 0x000f2200000e0000 */
[----:B------:R-:W-:Y:S01]  /*0e10*/  ISETP.NE.OR P1, PT, RZ, UR13, !P1 ;  /* 0x0000000dff007c0c */ /* 0x000fe2000cf25670 */
[----:B------:R-:W-:Y:S01]  /*0e20*/  NOP ;  /* 0x0000000000007918 */ /* 0x000fe20000000000 */
[----:B----4-:R-:W-:-:S13]  /*0e30*/  ISETP.NE.AND P0, PT, R0, 0x3, PT ;  /* 0x000000030000780c */ /* 0x010fda0003f05270 */
[----:B------:R-:W-:Y:S05]  /*0e40*/  @P0 BRA `(.L_x_15) ;  /* 0x0000000000340947 */ /* 0x000fea0003800000 */
[----:B--23--:R-:W-:Y:S01]  /*0e50*/  UMOV UR4, 0x400 ;  /* 0x0000040000047882 */ /* 0x00cfe20000000000 */
[----:B------:R-:W-:Y:S01]  /*0e60*/  UMOV UR6, 0x20 ;  /* 0x0000002000067882 */ /* 0x000fe20000000000 */
[----:B------:R-:W-:Y:S02]  /*0e70*/  ULEA UR4, UR58, UR4, 0x18 ;  /* 0x000000043a047291 */ /* 0x000fe4000f8ec0ff */
[----:B------:R-:W-:-:S04]  /*0e80*/  UIADD3 UR6, UPT, UPT, -UR6, 0x100000, URZ ;  /* 0x0010000006067890 */ /* 0x000fc8000fffe1ff */
[----:B------:R-:W-:Y:S02]  /*0e90*/  USHF.L.U32 UR7, UR6, 0xb, URZ ;  /* 0x0000000b06077899 */ /* 0x000fe400080006ff */
[----:B------:R-:W-:Y:S01]  /*0ea0*/  USHF.L.U32 UR6, UR6, 0x1, URZ ;  /* 0x0000000106067899 */ /* 0x000fe200080006ff */
[----:B------:R-:W-:Y:S01]  /*0eb0*/  ELECT P0, URZ, PT ;  /* 0x0000000000ff782f */ /* 0x000fe20003800000 */
[----:B------:R-:W2:Y:S10]  /*0ec0*/  FENCE.VIEW.ASYNC.S ;  /* 0x00000000000073c6 */ /* 0x000eb40000000000 */
[----:B--2---:R4:W2:Y:S01]  /*0ed0*/  SYNCS.EXCH.64 URZ, [UR4+0x1b0], UR6 ;  /* 0x0001b00604ff75b2 */ /* 0x0048a20008000100 */
[----:B------:R4:W3:Y:S01]  /*0ee0*/  SYNCS.EXCH.64 URZ, [UR4+0x1c0], UR6 ;  /* 0x0001c00604ff75b2 */ /* 0x0008e20008000100 */
[----:B------:R4:W1:Y:S01]  /*0ef0*/  SYNCS.EXCH.64 URZ, [UR4+0x1b8], UR6 ;  /* 0x0001b80604ff75b2 */ /* 0x0008620008000100 */
[----:B------:R4:W1:Y:S02]  /*0f00*/  SYNCS.EXCH.64 URZ, [UR4+0x1c8], UR6 ;  /* 0x0001c80604ff75b2 */ /* 0x0008640008000100 */
[----:B----4-:R-:W-:Y:S01]  /*0f10*/  NOP ;  /* 0x0000000000007918 */ /* 0x010fe20000000000 */
.L_x_15:
[----:B------:R-:W-:Y:S01]  /*0f20*/  VOTEU.ALL UP0, P1 ;  /* 0x0000000000ff7886 */ /* 0x000fe20000800000 */
[----:B--23--:R-:W-:Y:S01]  /*0f30*/  UMOV UR4, 0x20 ;  /* 0x0000002000047882 */ /* 0x00cfe20000000000 */
[----:B------:R-:W2:Y:S01]  /*0f40*/  LDCU UR7, c[0x0][0x36c] ;  /* 0x00006d80ff0777ac */ /* 0x000ea20008000800 */
[----:B------:R-:W-:Y:S01]  /*0f50*/  NOP ;  /* 0x0000000000007918 */ /* 0x000fe20000000000 */
[----:B------:R-:W-:Y:S01]  /*0f60*/  LOP3.LUT R0, R97, 0x1f, RZ, 0xc0, !PT ;  /* 0x0000001f61007812 */ /* 0x000fe200078ec0ff */
[----:B------:R-:W-:Y:S01]  /*0f70*/  @!UP0 UMOV UR6, 0x400 ;  /* 0x0000040000068882 */ /* 0x000fe20000000000 */
[----:B------:R-:W-:-:S04]  /*0f80*/  @!UP0 UIADD3 UR4, UPT, UPT, -UR4, 0x100000, URZ ;  /* 0x0010000004048890 */ /* 0x000fc8000fffe1ff */
[----:B------:R-:W-:Y:S02]  /*0f90*/  @!UP0 USHF.L.U32 UR5, UR4, 0xb, URZ ;  /* 0x0000000b04058899 */ /* 0x000fe400080006ff */
[----:B------:R-:W-:Y:S02]  /*0fa0*/  @!UP0 USHF.L.U32 UR4, UR4, 0x1, URZ ;  /* 0x0000000104048899 */ /* 0x000fe400080006ff */
[----:B------:R-:W-:Y:S01]  /*0fb0*/  @!UP0 ULEA UR6, UR58, UR6, 0x18 ;  /* 0x000000063a068291 */ /* 0x000fe2000f8ec0ff */
[----:B------:R-:W-:Y:S01]  /*0fc0*/  VOTEU.ALL UP0, P1 ;  /* 0x0000000000ff7886 */ /* 0x000fe20000800000 */
[----:B------:R-:W-:Y:S02]  /*0fd0*/  UISETP.NE.AND UP4, UPT, UR13, URZ, UPT ;  /* 0x000000ff0d00728c */ /* 0x000fe4000bf85270 */
[----:B--2---:R-:W-:Y:S01]  /*0fe0*/  UISETP.EQ.U32.AND UP5, UPT, UR7, 0x1, UPT ;  /* 0x000000010700788c */ /* 0x004fe2000bfa2070 */
[----:B------:R-:W2:Y:S07]  /*0ff0*/  FENCE.VIEW.ASYNC.S ;  /* 0x00000000000073c6 */ /* 0x000eae0000000000 */
[----:B--2---:R2:W3:Y:S01]  /*1000*/  @!UP0 SYNCS.EXCH.64 URZ, [UR6+0x1d0], UR4 ;  /* 0x0001d00406ff85b2 */ /* 0x0044e20008000100 */
[----:B------:R-:W-:Y:S05]  /*1010*/  BRA.U !UP5, `(.L_x_16) ;  /* 0x000000010d087547 */ /* 0x000fea000b800000 */
[----:B-1-3--:R-:W-:Y:S01]  /*1020*/  UCGABAR_ARV ;  /* 0x00000000000079c7 */ /* 0x00afe20008000000 */
[----:B------:R-:W-:Y:S05]  /*1030*/  BRA `(.L_x_17) ;  /* 0x0000000000047947 */ /* 0x000fea0003800000 */
.L_x_16:
[----:B-1-3--:R-:W-:Y:S01]  /*1040*/  NOP ;  /* 0x0000000000007918 */ /* 0x00afe20000000000 */
.L_x_17:
[----:B------:R-:W1:Y:S01]  /*1050*/  S2UR UR19, SR_CTAID.X ;  /* 0x00000000001379c3 */ /* 0x000e620000002500 */
[----:B------:R-:W-:-:S05]  /*1060*/  CS2R.32 R88, SR_CgaSize ;  /* 0x0000000000587805 */ /* 0x000fca0000008a00 */
[----:B------:R-:W-:-:S05]  /*1070*/  IMAD R88, R88, -0xa0, RZ ;  /* 0xffffff6058587824 */ /* 0x000fca00078e02ff */
[----:B--2---:R-:W-:-:S14]  /*1080*/  R2UR UR5, R88 ;  /* 0x00000000580572ca */ /* 0x004fdc00000e0000 */
[----:B------:R-:W2:Y:S01]  /*1090*/  LDCU UR5, c[0x0][UR5+0x2b0] ;  /* 0x00005600050577ac */ /* 0x000ea20008000800 */
[----:B------:R-:W-:-:S05]  /*10a0*/  CS2R.32 R88, SR_CgaSize ;  /* 0x0000000000587805 */ /* 0x000fca0000008a00 */
[----:B------:R-:W-:-:S05]  /*10b0*/  IMAD R88, R88, -0xa0, RZ ;  /* 0xffffff6058587824 */ /* 0x000fca00078e02ff */
[----:B------:R-:W-:-:S14]  /*10c0*/  R2UR UR4, R88 ;  /* 0x00000000580472ca */ /* 0x000fdc00000e0000 */
[----:B------:R-:W3:Y:S01]  /*10d0*/  LDCU UR4, c[0x0][UR4+0x2b4] ;  /* 0x00005680040477ac */ /* 0x000ee20008000800 */
[----:B------:R-:W4:Y:S01]  /*10e0*/  S2UR UR7, SR_CTAID.Y ;  /* 0x00000000000779c3 */ /* 0x000f220000002600 */
[----:B------:R-:W-:-:S05]  /*10f0*/  CS2R.32 R88, SR_CgaSize ;  /* 0x0000000000587805 */ /* 0x000fca0000008a00 */
[----:B------:R-:W-:-:S05]  /*1100*/  IMAD R88, R88, -0xa0, RZ ;  /* 0xffffff6058587824 */ /* 0x000fca00078e02ff */
[----:B------:R-:W-:-:S14]  /*1110*/  R2UR UR8, R88 ;  /* 0x00000000580872ca */ /* 0x000fdc00000e0000 */
[----:B------:R-:W3:Y:S01]  /*1120*/  LDCU UR8, c[0x0][UR8+0x2a0] ;  /* 0x00005400080877ac */ /* 0x000ee20008000800 */
[----:B------:R-:W-:Y:S01]  /*1130*/  UISETP.GT.U32.AND UP0, UPT, UR33, 0xffff, UPT ;  /* 0x0000ffff2100788c */ /* 0x000fe2000bf04070 */
[----:B------:R-:W3:Y:S01]  /*1140*/  LDCU UR18, c[0x0][0xb24] ;  /* 0x00016480ff1277ac */ /* 0x000ee20008000800 */
[----:B------:R-:W1:Y:S01]  /*1150*/  S2UR UR36, SR_CTAID.Z ;  /* 0x00000000002479c3 */ /* 0x000e620000002700 */
[----:B------:R-:W-:-:S05]  /*1160*/  CS2R.32 R88, SR_CgaSize ;  /* 0x0000000000587805 */ /* 0x000fca0000008a00 */
[----:B------:R-:W-:-:S05]  /*1170*/  IMAD R88, R88, -0xa0, RZ ;  /* 0xffffff6058587824 */ /* 0x000fca00078e02ff */
[----:B------:R-:W-:-:S14]  /*1180*/  R2UR UR59, R88 ;  /* 0x00000000583b72ca */ /* 0x000fdc00000e0000 */
[----:B------:R-:W3:Y:S01]  /*1190*/  LDCU UR59, c[0x0][UR59+0x2a4] ;  /* 0x000054803b3b77ac */ /* 0x000ee20008000800 */
[----:B------:R-:W-:Y:S01]  /*11a0*/  USHF.L.U32 UR28, UR58, 0xa, URZ ;  /* 0x0000000a3a1c7899 */ /* 0x000fe200080006ff */
[----:B-1----:R-:W-:Y:S01]  /*11b0*/  I2FP.F32.U32 R3, UR19 ;  /* 0x0000001300037c45 */ /* 0x002fe20008201000 */
[----:B------:R-:W-:Y:S01]  /*11c0*/  UMOV UR27, 0x5 ;  /* 0x00000005001b7882 */ /* 0x000fe20000000000 */
[----:B------:R-:W1:Y:S03]  /*11d0*/  LDCU UR45, c[0x0][0xb24] ;  /* 0x00016480ff2d77ac */ /* 0x000e660008000800 */
[----:B--2---:R-:W-:Y:S01]  /*11e0*/  FMUL R3, R3, UR5 ;  /* 0x0000000503037c20 */ /* 0x004fe20008400000 */
[----:B------:R-:W-:Y:S01]  /*11f0*/  USEL UR5, UR33, 0xffff, !UP0 ;  /* 0x0000ffff21057887 */ /* 0x000fe2000c000000 */
[----:B----4-:R-:W-:Y:S01]  /*1200*/  I2FP.F32.U32 R2, UR7 ;  /* 0x0000000700027c45 */ /* 0x010fe20008201000 */
[----:B------:R-:W2:Y:S03]  /*1210*/  LDCU UR26, c[0x0][0xb30] ;  /* 0x00016600ff1a77ac */ /* 0x000ea60008000800 */
[----:B------:R-:W4:Y:S01]  /*1220*/  F2I.U32.TRUNC.NTZ R3, R3 ;  /* 0x0000000300037305 */ /* 0x000f22000020f000 */
[----:B---3--:R-:W-:Y:S01]  /*1230*/  FMUL R2, R2, UR4 ;  /* 0x0000000402027c20 */ /* 0x008fe20008400000 */
[----:B------:R-:W-:-:S02]  /*1240*/  ULOP3.LUT UR24, UR5, 0xffff, URZ, 0xc0, !UPT ;  /* 0x0000ffff05187892 */ /* 0x000fc4000f8ec0ff */
[----:B------:R-:W-:Y:S01]  /*1250*/  UISETP.GE.AND UP2, UPT, UR18, 0x1, UPT ;  /* 0x000000011200788c */ /* 0x000fe2000bf46270 */
[----:B------:R-:W-:-:S03]  /*1260*/  UMOV UR32, UR7 ;  /* 0x0000000700207c82 */ /* 0x000fc60008000000 */
[----:B------:R-:W3:Y:S01]  /*1270*/  F2I.U32.TRUNC.NTZ R2, R2 ;  /* 0x0000000200027305 */ /* 0x000ee2000020f000 */
[----:B------:R-:W-:Y:S01]  /*1280*/  UMOV UR20, UR19 ;  /* 0x0000001300147c82 */ /* 0x000fe20008000000 */
[----:B----4-:R-:W-:Y:S02]  /*1290*/  R2UR UR4, R3 ;  /* 0x00000000030472ca */ /* 0x010fe400000e0000 */
[----:B------:R-:W-:Y:S02]  /*12a0*/  PRMT R3, RZ, 0x7610, R3 ;  /* 0x00007610ff037816 */ /* 0x000fe40000000003 */
[----:B---3--:R-:W-:Y:S02]  /*12b0*/  R2UR UR6, R2 ;  /* 0x00000000020672ca */ /* 0x008fe400000e0000 */
[----:B------:R-:W-:-:S07]  /*12c0*/  PRMT R2, RZ, 0x7610, R2 ;  /* 0x00007610ff027816 */ /* 0x000fce0000000002 */
[----:B------:R-:W-:-:S04]  /*12d0*/  UIADD3 UR5, UPT, UPT, -UR4, URZ, URZ ;  /* 0x000000ff04057290 */ /* 0x000fc8000fffe1ff */
[----:B------:R-:W-:Y:S02]  /*12e0*/  UIMAD UR5, UR8, UR5, UR19 ;  /* 0x00000005080572a4 */ /* 0x000fe4000f8e0213 */
[----:B------:R-:W-:-:S04]  /*12f0*/  UIADD3 UR4, UPT, UPT, -UR6, URZ, URZ ;  /* 0x000000ff06047290 */ /* 0x000fc8000fffe1ff */
[----:B------:R-:W-:Y:S01]  /*1300*/  IMAD.U32 R88, RZ, RZ, UR5 ;  /* 0x00000005ff587e24 */ /* 0x000fe2000f8e00ff */
[----:B------:R-:W-:Y:S01]  /*1310*/  UIMAD UR59, UR59, UR4, UR7 ;  /* 0x000000043b3b72a4 */ /* 0x000fe2000f8e0207 */
[----:B-12---:R-:W-:Y:S11]  /*1320*/  BRA.U UP4, `(.L_x_18) ;  /* 0x0000000104407547 */ /* 0x006ff6000b800000 */
[----:B------:R-:W-:-:S13]  /*1330*/  R2UR UR4, R88 ;  /* 0x00000000580472ca */ /* 0x000fda00000e0000 */
[----:B------:R-:W-:Y:S02]  /*1340*/  UISETP.GT.U32.AND UP0, UPT, UR4, 0x1, UPT ;  /* 0x000000010400788c */ /* 0x000fe4000bf04070 */
[----:B------:R-:W-:Y:S02]  /*1350*/  ULOP3.LUT UR4, UR4, 0xfffffffe, URZ, 0xc0, !UPT ;  /* 0xfffffffe04047892 */ /* 0x000fe4000f8ec0ff */
[----:B------:R-:W-:Y:S02]  /*1360*/  UISETP.NE.AND UP1, UPT, UR59, URZ, UP0 ;  /* 0x000000ff3b00728c */ /* 0x000fe40008725270 */
[----:B------:R-:W-:Y:S02]  /*1370*/  UISETP.NE.AND UP0, UPT, UR59, 0x1, UP0 ;  /* 0x000000013b00788c */ /* 0x000fe40008705270 */
[----:B------:R-:W-:Y:S02]  /*1380*/  USEL UR7, URZ, 0x1, UP1 ;  /* 0x00000001ff077887 */ /* 0x000fe40008800000 */
[----:B------:R-:W-:-:S02]  /*1390*/  USEL UR6, URZ, 0x4, UP0 ;  /* 0x00000004ff067887 */ /* 0x000fc40008000000 */
[----:B------:R-:W-:Y:S02]  /*13a0*/  USEL UR5, URZ, 0x2, UP1 ;  /* 0x00000002ff057887 */ /* 0x000fe40008800000 */
[----:B------:R-:W-:Y:S02]  /*13b0*/  ULEA UR4, UR59, UR4, 0x1 ;  /* 0x000000043b047291 */ /* 0x000fe4000f8e08ff */
[----:B------:R-:W-:Y:S02]  /*13c0*/  USEL UR8, URZ, 0x8, UP0 ;  /* 0x00000008ff087887 */ /* 0x000fe40008000000 */
[----:B------:R-:W-:-:S03]  /*13d0*/  UIADD3 UR5, UPT, UPT, UR5, UR6, UR7 ;  /* 0x0000000605057290 */ /* 0x000fc6000fffe007 */
[----:B------:R-:W-:Y:S01]  /*13e0*/  UMOV UR6, 0x3 ;  /* 0x0000000300067882 */ /* 0x000fe20000000000 */
[----:B------:R-:W-:Y:S02]  /*13f0*/  UIADD3 UR5, UPT, UPT, UR5, UR8, URZ ;  /* 0x0000000805057290 */ /* 0x000fe4000fffe0ff */
[----:B------:R-:W-:-:S04]  /*1400*/  USHF.L.U32 UR4, UR6, UR4, URZ ;  /* 0x0000000406047299 */ /* 0x000fc800080006ff */
[----:B------:R-:W-:Y:S02]  /*1410*/  MOV R3, UR5 ;  /* 0x0000000500037c02 */ /* 0x000fe40008000f00 */
[----:B------:R-:W-:Y:S02]  /*1420*/  IMAD.U32 R2, RZ, RZ, UR4 ;  /* 0x00000004ff027e24 */ /* 0x000fe4000f8e00ff */
.L_x_18:
[----:B------:R-:W-:Y:S05]  /*1430*/  BRA.U !UP2, `(.L_x_19) ;  /* 0x000000010ad07547 */ /* 0x000fea000b800000 */
[----:B------:R-:W1:Y:S01]  /*1440*/  LDCU.128 UR20, c[0x0][0xb10] ;  /* 0x00016200ff1477ac */ /* 0x000e620008000c00 */
[----:B------:R-:W2:Y:S01]  /*1450*/  LDCU UR12, c[0x0][0x370] ;  /* 0x00006e00ff0c77ac */ /* 0x000ea20008000800 */
[----:B------:R-:W3:Y:S01]  /*1460*/  LDCU UR5, c[0x0][0x374] ;  /* 0x00006e80ff0577ac */ /* 0x000ee20008000800 */
[----:B------:R-:W4:Y:S01]  /*1470*/  LDCU UR25, c[0x0][0xb0c] ;  /* 0x00016180ff1977ac */ /* 0x000f220008000800 */
[----:B------:R-:W4:Y:S01]  /*1480*/  LDCU UR4, c[0x0][0xb20] ;  /* 0x00016400ff0477ac */ /* 0x000f220008000800 */
[----:B------:R-:W4:Y:S01]  /*1490*/  LDCU.64 UR16, c[0x0][0xb28] ;  /* 0x00016500ff1077ac */ /* 0x000f220008000a00 */
[----:B-1----:R-:W-:Y:S02]  /*14a0*/  UISETP.NE.AND UP0, UPT, UR22, 0x1, UPT ;  /* 0x000000011600788c */ /* 0x002fe4000bf05270 */
[----:B---3--:R-:W-:Y:S02]  /*14b0*/  UIMAD.WIDE.U32 UR6, UR5, UR23, URZ ;  /* 0x00000017050672a5 */ /* 0x008fe4000f8e00ff */
[----:B--2---:R-:W-:-:S02]  /*14c0*/  UIMAD.WIDE.U32 UR8, UR12, UR20, URZ ;  /* 0x000000140c0872a5 */ /* 0x004fc4000f8e00ff */
[----:B----4-:R-:W-:Y:S02]  /*14d0*/  UISETP.NE.AND UP1, UPT, UR25, 0x1, UPT ;  /* 0x000000011900788c */ /* 0x010fe4000bf25270 */
[----:B------:R-:W-:Y:S01]  /*14e0*/  UISETP.NE.AND UP2, UPT, UR18, 0x1, UPT ;  /* 0x000000011200788c */ /* 0x000fe2000bf45270 */
[----:B------:R-:W-:Y:S02]  /*14f0*/  UMOV UR6, UR7 ;  /* 0x0000000700067c82 */ /* 0x000fe40008000000 */
[----:B------:R-:W-:Y:S01]  /*1500*/  UMOV UR8, UR9 ;  /* 0x0000000900087c82 */ /* 0x000fe20008000000 */
[----:B------:R-:W-:Y:S02]  /*1510*/  @UP0 USHF.R.U32.HI UR5, URZ, UR4, UR6 ;  /* 0x00000004ff050299 */ /* 0x000fe40008011606 */
[----:B------:R-:W-:Y:S02]  /*1520*/  UIMAD.WIDE.U32 UR14, UR32, UR23, URZ ;  /* 0x00000017200e72a5 */ /* 0x000fe4000f8e00ff */
[----:B------:R-:W-:-:S02]  /*1530*/  UIMAD.WIDE.U32 UR6, UR5, UR16, URZ ;  /* 0x00000010050672a5 */ /* 0x000fc4000f8e00ff */
[----:B------:R-:W-:Y:S02]  /*1540*/  @UP1 USHF.R.U32.HI UR12, URZ, UR21, UR8 ;  /* 0x00000015ff0c1299 */ /* 0x000fe40008011608 */
[----:B------:R-:W-:Y:S02]  /*1550*/  UIMAD.WIDE.U32 UR10, UR19, UR20, URZ ;  /* 0x00000014130a72a5 */ /* 0x000fe4000f8e00ff */
[----:B------:R-:W-:Y:S01]  /*1560*/  UIMAD.WIDE.U32 UR8, UR12, UR16, URZ ;  /* 0x000000100c0872a5 */ /* 0x000fe2000f8e00ff */
[----:B------:R-:W-:Y:S01]  /*1570*/  UMOV UR14, UR15 ;  /* 0x0000000f000e7c82 */ /* 0x000fe20008000000 */
[----:B------:R-:W-:Y:S01]  /*1580*/  UMOV UR6, UR7 ;  /* 0x0000000700067c82 */ /* 0x000fe20008000000 */
[----:B------:R-:W-:Y:S02]  /*1590*/  USHF.R.U32.HI UR14, URZ, UR4, UR14 ;  /* 0x00000004ff0e7299 */ /* 0x000fe4000801160e */
[----:B------:R-:W-:Y:S01]  /*15a0*/  @UP2 USHF.R.U32.HI UR5, URZ, UR17, UR6 ;  /* 0x00000011ff052299 */ /* 0x000fe20008011606 */
[----:B------:R-:W-:-:S02]  /*15b0*/  UMOV UR10, UR11 ;  /* 0x0000000b000a7c82 */ /* 0x000fc40008000000 */
[----:B------:R-:W-:Y:S01]  /*15c0*/  UMOV UR6, UR9 ;  /* 0x0000000900067c82 */ /* 0x000fe20008000000 */
[----:B------:R-:W-:Y:S02]  /*15d0*/  USHF.R.U32.HI UR10, URZ, UR21, UR10 ;  /* 0x00000015ff0a7299 */ /* 0x000fe4000801160a */
[----:B------:R-:W-:Y:S02]  /*15e0*/  @UP2 USHF.R.U32.HI UR12, URZ, UR17, UR6 ;  /* 0x00000011ff0c2299 */ /* 0x000fe40008011606 */
[----:B------:R-:W-:Y:S02]  /*15f0*/  USEL UR4, UR32, UR14, !UP0 ;  /* 0x0000000e20047287 */ /* 0x000fe4000c000000 */
[----:B------:R-:W-:Y:S02]  /*1600*/  UIMAD UR6, UR5, UR18, URZ ;  /* 0x00000012050672a4 */ /* 0x000fe4000f8e02ff */
[----:B------:R-:W-:Y:S02]  /*1610*/  USEL UR5, UR19, UR10, !UP1 ;  /* 0x0000000a13057287 */ /* 0x000fe4000c800000 */
[----:B------:R-:W-:-:S02]  /*1620*/  UIMAD UR8, UR12, UR18, URZ ;  /* 0x000000120c0872a4 */ /* 0x000fc4000f8e02ff */
[----:B------:R-:W-:Y:S02]  /*1630*/  UISETP.GE.AND UP0, UPT, UR4, UR6, UPT ;  /* 0x000000060400728c */ /* 0x000fe4000bf06270 */
[----:B------:R-:W-:Y:S02]  /*1640*/  UIMAD.WIDE.U32 UR6, UR4, UR16, URZ ;  /* 0x00000010040672a5 */ /* 0x000fe4000f8e00ff */
[----:B------:R-:W-:Y:S02]  /*1650*/  UISETP.GE.OR UP0, UPT, UR5, UR8, UP0 ;  /* 0x000000080500728c */ /* 0x000fe40008706670 */
[----:B------:R-:W-:Y:S02]  /*1660*/  UIMAD.WIDE.U32 UR8, UR5, UR16, URZ ;  /* 0x00000010050872a5 */ /* 0x000fe4000f8e00ff */
[----:B------:R-:W-:Y:S02]  /*1670*/  USHF.R.U32.HI UR7, URZ, UR17, UR7 ;  /* 0x00000011ff077299 */ /* 0x000fe40008011607 */
[----:B------:R-:W-:-:S02]  /*1680*/  UIADD3 UR10, UPT, UPT, -UR4, URZ, URZ ;  /* 0x000000ff040a7290 */ /* 0x000fc4000fffe1ff */
[----:B------:R-:W-:Y:S02]  /*1690*/  USEL UR7, UR4, UR7, !UP2 ;  /* 0x0000000704077287 */ /* 0x000fe4000d000000 */
[----:B------:R-:W-:Y:S01]  /*16a0*/  UIADD3 UR20, UPT, UPT, -UR5, URZ, URZ ;  /* 0x000000ff05147290 */ /* 0x000fe2000fffe1ff */
[----:B------:R-:W-:Y:S01]  /*16b0*/  @!UP0 UMOV UR6, UR9 ;  /* 0x0000000900068c82 */ /* 0x000fe20008000000 */
[----:B------:R-:W-:Y:S02]  /*16c0*/  UIADD3 UR8, UPT, UPT, -UR7, URZ, URZ ;  /* 0x000000ff07087290 */ /* 0x000fe4000fffe1ff */
[----:B------:R-:W-:Y:S02]  /*16d0*/  @!UP0 USHF.R.U32.HI UR6, URZ, UR17, UR6 ;  /* 0x00000011ff068299 */ /* 0x000fe40008011606 */
[----:B------:R-:W-:Y:S02]  /*16e0*/  UIMAD UR8, UR18, UR8, UR4 ;  /* 0x00000008120872a4 */ /* 0x000fe4000f8e0204 */
[----:B------:R-:W-:-:S02]  /*16f0*/  @!UP0 USEL UR6, UR5, UR6, !UP2 ;  /* 0x0000000605068287 */ /* 0x000fc4000d000000 */
[----:B------:R-:W-:Y:S02]  /*1700*/  UIMAD UR32, UR22, UR10, UR32 ;  /* 0x0000000a162072a4 */ /* 0x000fe4000f8e0220 */
[----:B------:R-:W-:Y:S02]  /*1710*/  @!UP0 UIADD3 UR7, UPT, UPT, UR7, -UR6, URZ ;  /* 0x8000000607078290 */ /* 0x000fe4000fffe0ff */
[----:B------:R-:W-:Y:S02]  /*1720*/  @!UP0 UIMAD UR6, UR8, UR12, UR6 ;  /* 0x0000000c080682a4 */ /* 0x000fe4000f8e0206 */
[----:B------:R-:W-:Y:S02]  /*1730*/  @!UP0 UIMAD UR4, UR7, UR18, UR5 ;  /* 0x00000012070482a4 */ /* 0x000fe4000f8e0205 */
[----:B------:R-:W-:Y:S02]  /*1740*/  UIMAD UR20, UR25, UR20, UR19 ;  /* 0x00000014191472a4 */ /* 0x000fe4000f8e0213 */
[----:B------:R-:W-:Y:S01]  /*1750*/  UIMAD UR32, UR4, UR22, UR32 ;  /* 0x00000016042072a4 */ /* 0x000fe2000f8e0220 */
[----:B------:R-:W-:-:S02]  /*1760*/  @!UP0 UMOV UR5, UR6 ;  /* 0x0000000600058c82 */ /* 0x000fc40008000000 */
[----:B------:R-:W-:-:S12]  /*1770*/  UIMAD UR20, UR5, UR25, UR20 ;  /* 0x00000019051472a4 */ /* 0x000fd8000f8e0214 */
.L_x_19:
[----:B------:R-:W-:Y:S02]  /*1780*/  UISETP.NE.AND UP1, UPT, UR26, 0x1, UPT ;  /* 0x000000011a00788c */ /* 0x000fe4000bf25270 */
[----:B------:R-:W-:Y:S02]  /*1790*/  UISETP.NE.AND UP0, UPT, UR13, 0x2, UPT ;  /* 0x000000020d00788c */ /* 0x000fe4000bf05270 */
[----:B------:R-:W-:Y:S02]  /*17a0*/  ULOP3.LUT UR28, UR28, 0x800, URZ, 0xc0, !UPT ;  /* 0x000008001c1c7892 */ /* 0x000fe4000f8ec0ff */
[----:B------:R-:W-:-:S03]  /*17b0*/  USHF.L.U32 UR24, UR27, UR24, URZ ;  /* 0x000000181b187299 */ /* 0x000fc600080006ff */
[----:B------:R-:W-:Y:S09]  /*17c0*/  BRA.U UP1, `(.L_x_20) ;  /* 0x0000000101447547 */ /* 0x000ff2000b800000 */
[----:B------:R-:W1:Y:S01]  /*17d0*/  LDCU.128 UR8, c[0x0][0xb10] ;  /* 0x00016200ff0877ac */ /* 0x000e620008000c00 */
[----:B------:R-:W2:Y:S01]  /*17e0*/  LDCU UR12, c[0x0][0xb0c] ;  /* 0x00016180ff0c77ac */ /* 0x000ea20008000800 */
[----:B------:R-:W3:Y:S01]  /*17f0*/  LDCU UR14, c[0x0][0xb20] ;  /* 0x00016400ff0e77ac */ /* 0x000ee20008000800 */
[----:B-1----:R-:W-:Y:S02]  /*1800*/  UIMAD.WIDE.U32 UR6, UR20, UR8, URZ ;  /* 0x00000008140672a5 */ /* 0x002fe4000f8e00ff */
[----:B------:R-:W-:Y:S02]  /*1810*/  UIMAD.WIDE.U32 UR4, UR32, UR11, URZ ;  /* 0x0000000b200472a5 */ /* 0x000fe4000f8e00ff */
[----:B--2---:R-:W-:Y:S02]  /*1820*/  UISETP.NE.AND UP2, UPT, UR12, 0x1, UPT ;  /* 0x000000010c00788c */ /* 0x004fe4000bf45270 */
[----:B------:R-:W-:Y:S01]  /*1830*/  UISETP.NE.AND UP1, UPT, UR10, 0x1, UPT ;  /* 0x000000010a00788c */ /* 0x000fe2000bf25270 */
[----:B------:R-:W-:-:S02]  /*1840*/  UMOV UR6, UR7 ;  /* 0x0000000700067c82 */ /* 0x000fc40008000000 */
[----:B------:R-:W-:Y:S01]  /*1850*/  UMOV UR4, UR5 ;  /* 0x0000000500047c82 */ /* 0x000fe20008000000 */
[----:B------:R-:W-:Y:S02]  /*1860*/  USHF.R.U32.HI UR6, URZ, UR9, UR6 ;  /* 0x00000009ff067299 */ /* 0x000fe40008011606 */
[----:B---3--:R-:W-:Y:S02]  /*1870*/  USHF.R.U32.HI UR4, URZ, UR14, UR4 ;  /* 0x0000000eff047299 */ /* 0x008fe40008011604 */
[----:B------:R-:W-:Y:S02]  /*1880*/  USEL UR5, UR20, UR6, !UP2 ;  /* 0x0000000614057287 */ /* 0x000fe4000d000000 */
[----:B------:R-:W-:-:S04]  /*1890*/  USEL UR4, UR32, UR4, !UP1 ;  /* 0x0000000420047287 */ /* 0x000fc8000c800000 */
[----:B------:R-:W-:Y:S02]  /*18a0*/  UIADD3 UR6, UPT, UPT, -UR4, UR5, URZ ;  /* 0x0000000504067290 */ /* 0x000fe4000fffe1ff */
[----:B------:R-:W-:Y:S02]  /*18b0*/  UIADD3 UR4, UPT, UPT, UR4, -UR5, URZ ;  /* 0x8000000504047290 */ /* 0x000fe4000fffe0ff */
[----:B------:R-:W-:Y:S02]  /*18c0*/  UIMAD UR32, UR6, UR10, UR32 ;  /* 0x0000000a062072a4 */ /* 0x000fe4000f8e0220 */
[----:B------:R-:W-:-:S12]  /*18d0*/  UIMAD UR20, UR4, UR12, UR20 ;  /* 0x0000000c041472a4 */ /* 0x000fd8000f8e0214 */
.L_x_20:
[----:B------:R-:W-:Y:S05]  /*18e0*/  BRA.U !UP5, `(.L_x_21) ;  /* 0x000000010d0c7547 */ /* 0x000fea000b800000 */
[----:B------:R-:W-:Y:S01]  /*18f0*/  UCGABAR_WAIT ;  /* 0x0000000000007dc7 */ /* 0x000fe20008000000 */
[----:B------:R-:W-:Y:S01]  /*1900*/  CCTL.IVALL ;  /* 0x00000000ff00798f */ /* 0x000fe20002000000 */
[----:B------:R-:W-:Y:S05]  /*1910*/  BRA `(.L_x_22) ;  /* 0x0000000000047947 */ /* 0x000fea0003800000 */
.L_x_21:
[----:B------:R-:W-:Y:S06]  /*1920*/  BAR.SYNC.DEFER_BLOCKING 0x0 ;  /* 0x0000000000007b1d */ /* 0x000fec0000010000 */
.L_x_22:
[----:B------:R-:W-:Y:S05]  /*1930*/  BRA.U UP0, `(.L_x_23) ;  /* 0x00000019008c7547 */ /* 0x000fea000b800000 */
[----:B------:R-:W1:Y:S01]  /*1940*/  LDCU UR6, c[0x0][0x38c] ;  /* 0x00007180ff0677ac */ /* 0x000e620008000800 */
[----:B------:R-:W-:Y:S01]  /*1950*/  PLOP3.LUT P1, PT, PT, PT, UP3, 0x80, 0x8 ;  /* 0x000000000008781c */ /* 0x000fe20003f2f038 */
[----:B------:R-:W-:Y:S01]  /*1960*/  IMAD.MOV.U32 R12, RZ, RZ, 0x1 ;  /* 0x00000001ff0c7424 */ /* 0x000fe200078e00ff */
[----:B------:R-:W-:Y:S01]  /*1970*/  ISETP.NE.AND P2, PT, R0, RZ, P3 ;  /* 0x000000ff0000720c */ /* 0x000fe20001f45270 */
[----:B------:R-:W-:Y:S01]  /*1980*/  USHF.L.U32 UR7, UR19, 0x6, URZ ;  /* 0x0000000613077899 */ /* 0x000fe200080006ff */
[----:B------:R-:W-:Y:S01]  /*1990*/  PLOP3.LUT P1, PT, P1, PT, PT, 0x8, 0x80 ;  /* 0x000000000080781c */ /* 0x000fe20000f2e170 */
[----:B------:R-:W-:Y:S01]  /*19a0*/  UMOV UR8, 0x400 ;  /* 0x0000040000087882 */ /* 0x000fe20000000000 */
[----:B------:R-:W-:Y:S01]  /*19b0*/  UISETP.NE.AND UP1, UPT, UR13, URZ, UPT ;  /* 0x000000ff0d00728c */ /* 0x000fe2000bf25270 */
[----:B------:R-:W-:Y:S01]  /*19c0*/  CS2R R10, SRZ ;  /* 0x00000000000a7805 */ /* 0x000fe2000001ff00 */
[----:B------:R-:W-:Y:S01]  /*19d0*/  USHF.L.U32 UR46, UR19, 0x7, URZ ;  /* 0x00000007132e7899 */ /* 0x000fe200080006ff */
[----:B------:R-:W-:Y:S01]  /*19e0*/  IMAD.MOV.U32 R9, RZ, RZ, RZ ;  /* 0x000000ffff097224 */ /* 0x000fe200078e00ff */
[----:B------:R-:W-:Y:S01]  /*19f0*/  ULEA UR13, UR58, UR8, 0x18 ;  /* 0x000000083a0d7291 */ /* 0x000fe2000f8ec0ff */
[----:B------:R-:W-:Y:S01]  /*1a00*/  IMAD.MOV.U32 R8, RZ, RZ, 0x1 ;  /* 0x00000001ff087424 */ /* 0x000fe200078e00ff */
[----:B------:R-:W2:Y:S01]  /*1a10*/  LDCU UR39, c[0x0][0x370] ;  /* 0x00006e00ff2777ac */ /* 0x000ea20008000800 */
[----:B------:R-:W3:Y:S01]  /*1a20*/  LDCU.64 UR26, c[0x0][0x348] ;  /* 0x00006900ff1a77ac */ /* 0x000ee20008000a00 */
[----:B-1----:R-:W-:-:S02]  /*1a30*/  UIADD3 UR5, UPT, UPT, UR6, 0x3f, URZ ;  /* 0x0000003f06057890 */ /* 0x002fc4000fffe0ff */
[----:B------:R-:W-:Y:S02]  /*1a40*/  UIADD3 UR47, UPT, UPT, UR6, 0x7e, URZ ;  /* 0x0000007e062f7890 */ /* 0x000fe4000fffe0ff */
[----:B------:R-:W-:Y:S01]  /*1a50*/  USHF.R.S32.HI UR4, URZ, 0x1f, UR5 ;  /* 0x0000001fff047899 */ /* 0x000fe20008011405 */
[----:B------:R-:W1:Y:S03]  /*1a60*/  LDCU UR38, c[0x0][0x374] ;  /* 0x00006e80ff2677ac */ /* 0x000e660008000800 */
[----:B------:R-:W-:Y:S02]  /*1a70*/  ULEA.HI UR4, UR4, UR5, URZ, 0x6 ;  /* 0x0000000504047291 */ /* 0x000fe4000f8f30ff */
[----:B------:R-:W-:Y:S02]  /*1a80*/  UIADD3 UR5, UPT, UPT, UR6, -0x1, URZ ;  /* 0xffffffff06057890 */ /* 0x000fe4000fffe0ff */
[----:B------:R-:W-:-:S02]  /*1a90*/  USHF.R.S32.HI UR41, URZ, 0x6, UR4 ;  /* 0x00000006ff297899 */ /* 0x000fc40008011404 */
[----:B------:R-:W-:Y:S02]  /*1aa0*/  UISETP.GE.U32.AND UP2, UPT, UR5, -0x7f, UPT ;  /* 0xffffff810500788c */ /* 0x000fe4000bf46070 */
[----:B------:R-:W-:Y:S02]  /*1ab0*/  UISETP.LT.U32.AND UP0, UPT, UR41, 0x10, UPT ;  /* 0x000000102900788c */ /* 0x000fe4000bf01070 */
[----:B------:R-:W-:Y:S02]  /*1ac0*/  ULOP3.LUT UR5, UR7, 0x40, URZ, 0xc0, !UPT ;  /* 0x0000004007057892 */ /* 0x000fe4000f8ec0ff */
[----:B------:R-:W-:Y:S02]  /*1ad0*/  USEL UR40, UR41, 0x10, UP0 ;  /* 0x0000001029287887 */ /* 0x000fe40008000000 */
[----:B------:R-:W-:Y:S02]  /*1ae0*/  ULOP3.LUT UR46, UR46, 0x80, URZ, 0xc0, !UPT ;  /* 0x000000802e2e7892 */ /* 0x000fe4000f8ec0ff */
[----:B------:R-:W-:-:S02]  /*1af0*/  UIADD3 UR4, UPT, UPT, UR40, -0x1, URZ ;  /* 0xffffffff28047890 */ /* 0x000fc4000fffe0ff */
[----:B------:R-:W-:Y:S02]  /*1b00*/  @UP2 UIADD3 UR4, UPT, UPT, UR40, URZ, URZ ;  /* 0x000000ff28042290 */ /* 0x000fe4000fffe0ff */
[----:B------:R-:W-:Y:S02]  /*1b10*/  USEL UR21, UR53, 0x2, UP1 ;  /* 0x0000000235157887 */ /* 0x000fe40008800000 */
[----:B------:R-:W-:Y:S02]  /*1b20*/  UIADD3 UR30, UPT, UPT, UR13, 0x6400, UR28 ;  /* 0x000064000d1e7890 */ /* 0x000fe4000fffe01c */
[----:B------:R-:W-:Y:S02]  /*1b30*/  ULEA.HI UR43, UR28, UR5, URZ, 0x1a ;  /* 0x000000051c2b7291 */ /* 0x000fe4000f8fd0ff */
[----:B------:R-:W-:Y:S02]  /*1b40*/  UIADD3 UR44, UPT, UPT, UR41, -UR40, URZ ;  /* 0x80000028292c7290 */ /* 0x000fe4000fffe0ff */
[----:B------:R-:W-:-:S02]  /*1b50*/  UIADD3 UR29, UPT, UPT, UR4, 0x1, URZ ;  /* 0x00000001041d7890 */ /* 0x000fc4000fffe0ff */
[----:B------:R-:W-:Y:S01]  /*1b60*/  UIADD3 UR42, UPT, UPT, -UR4, URZ, URZ ;  /* 0x000000ff042a7290 */ /* 0x000fe2000fffe1ff */
[----:B-123--:R-:W-:-:S11]  /*1b70*/  UMOV UR6, URZ ;  /* 0x000000ff00067c82 */ /* 0x00efd60008000000 */
.L_x_43:
[----:B------:R-:W-:-:S09]  /*1b80*/  UISETP.NE.AND UP0, UPT, UR58, URZ, UPT ;  /* 0x000000ff3a00728c */ /* 0x000fd2000bf05270 */
[----:B-1----:R-:W-:Y:S05]  /*1b90*/  BRA.U UP0, `(.L_x_24) ;  /* 0x0000000100287547 */ /* 0x002fea000b800000 */
[----:B------:R-:W-:Y:S02]  /*1ba0*/  LEA R0, R9, UR13, 0x3 ;  /* 0x0000000d09007c11 */ /* 0x000fe4000f8e18ff */
[----:B------:R-:W-:-:S04]  /*1bb0*/  SHF.L.U32 R3, R8, 0x1f, RZ ;  /* 0x0000001f08037819 */ /* 0x000fc800000006ff */
[----:B------:R-:W1:Y:S02]  /*1bc0*/  SYNCS.PHASECHK.TRANS64.TRYWAIT P0, [R0+URZ+0x1c0], R3 ;  /* 0x0001c003000075a7 */ /* 0x000e6400080011ff */
[----:B-1----:R-:W-:Y:S05]  /*1bd0*/  @!P0 BRA `(.L_x_25) ;  /* 0x0000008800a48947 */ /* 0x002fea0003800000 */
.L_x_156:
[----:B------:R2:W-:Y:S01]  /*1be0*/  SYNCS.ARRIVE.TRANS64.A1T0 RZ, [R0+URZ+0x1b0], RZ ;  /* 0x0001b0ff00ff79a7 */ /* 0x0005e200081000ff */
[----:B------:R-:W-:-:S05]  /*1bf0*/  VIADD R9, R9, 0x1 ;  /* 0x0000000109097836 */ /* 0x000fca0000000000 */
[----:B------:R-:W-:-:S04]  /*1c00*/  ISETP.NE.AND P0, PT, R9, 0x2, PT ;  /* 0x000000020900780c */ /* 0x000fc80003f05270 */
[----:B-1----:R-:W-:Y:S02]  /*1c10*/  SEL R3, RZ, 0x1, P0 ;  /* 0x00000001ff037807 */ /* 0x002fe40000000000 */
[----:B------:R-:W-:Y:S02]  /*1c20*/  SEL R9, R9, RZ, P0 ;  /* 0x000000ff09097207 */ /* 0x000fe40000000000 */
[----:B------:R-:W-:-:S07]  /*1c30*/  LOP3.LUT R8, R8, R3, RZ, 0x3c, !PT ;  /* 0x0000000308087212 */ /* 0x000fce00078e3cff */
.L_x_24:
[----:B------:R-:W-:Y:S01]  /*1c40*/  ULEA UR4, UR6, UR13, 0x3 ;  /* 0x0000000d06047291 */ /* 0x000fe2000f8e18ff */
[----:B--2---:R-:W-:Y:S01]  /*1c50*/  SHF.L.U32 R0, R12, 0x1f, RZ ;  /* 0x0000001f0c007819 */ /* 0x004fe200000006ff */
[----:B------:R-:W-:Y:S02]  /*1c60*/  UISETP.GE.U32.AND UP0, UPT, UR47, 0x7f, UPT ;  /* 0x0000007f2f00788c */ /* 0x000fe4000bf06070 */
[----:B------:R-:W-:Y:S01]  /*1c70*/  ULEA UR11, UR32, UR46, 0x8 ;  /* 0x0000002e200b7291 */ /* 0x000fe2000f8e40ff */
[----:B------:R-:W-:-:S04]  /*1c80*/  UMOV UR7, URZ ;  /* 0x000000ff00077c82 */ /* 0x000fc80008000000 */
[----:B------:R1:W2:Y:S01]  /*1c90*/  SYNCS.PHASECHK.TRANS64.TRYWAIT P0, [UR4+0x80], R0 ;  /* 0x00008000ff0075a7 */ /* 0x0002a20008001104 */
[----:B------:R-:W-:-:S04]  /*1ca0*/  ULEA.HI UR4, UR20, UR20, URZ, 0x1 ;  /* 0x0000001414047291 */ /* 0x000fc8000f8f08ff */
[----:B------:R-:W-:-:S04]  /*1cb0*/  USHF.L.U32 UR4, UR4, 0x6, URZ ;  /* 0x0000000604047899 */ /* 0x000fc800080006ff */
[----:B------:R-:W-:-:S04]  /*1cc0*/  ULOP3.LUT UR35, UR4, 0xffffff80, URZ, 0xc0, !UPT ;  /* 0xffffff8004237892 */ /* 0x000fc8000f8ec0ff */
[----:B------:R-:W-:Y:S01]  /*1cd0*/  UIADD3 UR35, UPT, UPT, UR43, UR35, URZ ;  /* 0x000000232b237290 */ /* 0x000fe2000fffe0ff */
[----:B------:R-:W-:Y:S11]  /*1ce0*/  BRA.U !UP0, `(.L_x_26) ;  /* 0x0000000108c47547 */ /* 0x000ff6000b800000 */
[----:B------:R-:W-:Y:S01]  /*1cf0*/  UMOV UR16, UR42 ;  /* 0x0000002a00107c82 */ /* 0x000fe20008000000 */
[----:B------:R-:W-:Y:S01]  /*1d00*/  UMOV UR4, UR6 ;  /* 0x0000000600047c82 */ /* 0x000fe20008000000 */
[----:B------:R-:W-:-:S05]  /*1d10*/  UMOV UR34, URZ ;  /* 0x000000ff00227c82 */ /* 0x000fca0008000000 */
.L_x_32:
[----:B------:R-:W-:Y:S01]  /*1d20*/  ULEA UR33, UR4, UR13, 0x3 ;  /* 0x0000000d04217291 */ /* 0x000fe2000f8e18ff */
[----:B------:R-:W-:Y:S01]  /*1d30*/  @P3 MOV R2, 0x6000 ;  /* 0x0000600000023802 */ /* 0x000fe20000000f00 */
[----:B--234-:R-:W-:Y:S10]  /*1d40*/  @P0 BRA `(.L_x_27) ;  /* 0x00000000000c0947 */ /* 0x01cff40003800000 */
[----:B------:R-:W-:-:S04]  /*1d50*/  SHF.L.U32 R3, R12, 0x1f, RZ ;  /* 0x0000001f0c037819 */ /* 0x000fc800000006ff */
[----:B------:R-:W2:Y:S02]  /*1d60*/  SYNCS.PHASECHK.TRANS64.TRYWAIT P0, [UR33+0x80], R3 ;  /* 0x00008003ff0075a7 */ /* 0x000ea40008001121 */
[----:B--2---:R-:W-:Y:S05]  /*1d70*/  @!P0 BRA `(.L_x_28) ;  /* 0x0000008800508947 */ /* 0x004fea0003800000 */
.L_x_27:
[----:B------:R2:W-:Y:S01]  /*1d80*/  @P3 SYNCS.ARRIVE.TRANS64 RZ, [UR33], R2 ;  /* 0x00000002ffff39a7 */ /* 0x0005e20008000021 */
[----:B------:R-:W-:Y:S02]  /*1d90*/  ULOP3.LUT UR5, UR21, 0x2, URZ, 0xfc, !UPT ;  /* 0x0000000215057892 */ /* 0x000fe4000f8efcff */
[----:B------:R-:W-:Y:S02]  /*1da0*/  UIADD3 UR16, UPT, UPT, UR16, 0x1, URZ ;  /* 0x0000000110107890 */ /* 0x000fe4000fffe0ff */
[----:B------:R-:W-:Y:S02]  /*1db0*/  UISETP.NE.AND UP0, UPT, UR5, 0x2, UPT ;  /* 0x000000020500788c */ /* 0x000fe4000bf05270 */
[----:B------:R-:W-:-:S07]  /*1dc0*/  UISETP.NE.AND UP2, UPT, UR16, 0x1, UPT ;  /* 0x000000011000788c */ /* 0x000fce000bf45270 */
[----:B------:R-:W-:Y:S05]  /*1dd0*/  BRA.U UP0, `(.L_x_29) ;  /* 0x0000000100047547 */ /* 0x000fea000b800000 */
[----:B------:R-:W-:Y:S05]  /*1de0*/  BPT.TRAP 0x1 ;  /* 0x000000040000795c */ /* 0x000fea0000300000 */
.L_x_29:
[----:B------:R-:W-:Y:S04]  /*1df0*/  BSSY.RECONVERGENT B0, `(.L_x_30) ;  /* 0x0000003000007945 */ /* 0x000fe80003800200 */
[----:B------:R-:W-:Y:S05]  /*1e00*/  @!P2 BRA `(.L_x_31) ;  /* 0x000000000004a947 */ /* 0x000fea0003800000 */
[----:B------:R-:W-:Y:S05]  /*1e10*/  BPT.TRAP 0x1 ;  /* 0x000000040000795c */ /* 0x000fea0000300000 */
.L_x_31:
[----:B------:R-:W-:Y:S05]  /*1e20*/  BSYNC.RECONVERGENT B0 ;  /* 0x0000000000007941 */ /* 0x000fea0003800200 */
.L_x_30:
[----:B------:R-:W-:Y:S02]  /*1e30*/  UIADD3 UR5, UPT, UPT, UR4, 0x1, URZ ;  /* 0x0000000104057890 */ /* 0x000fe4000fffe0ff */
[----:B------:R-:W-:Y:S02]  /*1e40*/  ULEA UR32, UR4, UR28, 0xc ;  /* 0x0000001c04207291 */ /* 0x000fe4000f8e60ff */
[----:B------:R-:W-:Y:S02]  /*1e50*/  UISETP.NE.AND UP0, UPT, UR5, 0x10, UPT ;  /* 0x000000100500788c */ /* 0x000fe4000bf05270 */
[----:B------:R-:W-:Y:S02]  /*1e60*/  UIADD3 UR14, UP1, UPT, UR26, 0x80, URZ ;  /* 0x000000801a0e7890 */ /* 0x000fe4000ff3e0ff */
[----:B------:R-:W-:Y:S02]  /*1e70*/  USEL UR7, URZ, 0x1, UP0 ;  /* 0x00000001ff077887 */ /* 0x000fe40008000000 */
[----:B------:R-:W-:-:S02]  /*1e80*/  USEL UR6, UR5, URZ, UP0 ;  /* 0x000000ff05067287 */ /* 0x000fc40008000000 */
[----:B------:R-:W-:Y:S02]  /*1e90*/  ULEA UR8, UR4, UR13, 0xd ;  /* 0x0000000d04087291 */ /* 0x000fe4000f8e68ff */
[----:B------:R-:W-:Y:S01]  /*1ea0*/  ULEA UR5, UR6, UR13, 0x3 ;  /* 0x0000000d06057291 */ /* 0x000fe2000f8e18ff */
[----:B------:R-:W-:Y:S01]  /*1eb0*/  LOP3.LUT R12, R12, UR7, RZ, 0x3c, !PT ;  /* 0x000000070c0c7c12 */ /* 0x000fe2000f8e3cff */
[----:B------:R-:W-:Y:S02]  /*1ec0*/  UIADD3 UR4, UP0, UPT, UR26, 0x180, URZ ;  /* 0x000001801a047890 */ /* 0x000fe4000ff1e0ff */
[----:B------:R-:W-:Y:S01]  /*1ed0*/  ULOP3.LUT UR33, UR33, 0xfefffff8, URZ, 0xc0, !UPT ;  /* 0xfefffff821217892 */ /* 0x000fe2000f8ec0ff */
[----:B-1----:R-:W-:Y:S01]  /*1ee0*/  SHF.L.U32 R0, R12, 0x1f, RZ ;  /* 0x0000001f0c007819 */ /* 0x002fe200000006ff */
[----:B------:R-:W-:Y:S02]  /*1ef0*/  UIADD3.X UR15, UPT, UPT, URZ, UR27, URZ, UP1, !UPT ;  /* 0x0000001bff0f7290 */ /* 0x000fe40008ffe4ff */
[----:B------:R-:W-:Y:S01]  /*1f00*/  UIADD3 UR32, UPT, UPT, UR13, 0x6400, UR32 ;  /* 0x000064000d207890 */ /* 0x000fe2000fffe020 */
[----:B------:R3:W4:Y:S01]  /*1f10*/  SYNCS.PHASECHK.TRANS64.TRYWAIT P0, [UR5+0x80], R0 ;  /* 0x00008000ff0075a7 */ /* 0x0007220008001105 */
[----:B------:R-:W-:-:S02]  /*1f20*/  UPRMT UR7, URZ, 0x5410, UR24 ;  /* 0x00005410ff077896 */ /* 0x000fc40008000018 */
[----:B------:R-:W-:Y:S02]  /*1f30*/  UIADD3 UR8, UPT, UPT, UR8, 0x16400, URZ ;  /* 0x0001640008087890 */ /* 0x000fe4000fffe0ff */
[----:B------:R-:W-:Y:S01]  /*1f40*/  UIADD3.X UR5, UPT, UPT, URZ, UR27, URZ, UP0, !UPT ;  /* 0x0000001bff057290 */ /* 0x000fe200087fe4ff */
[----:B------:R-:W-:Y:S01]  /*1f50*/  UMOV UR18, 0x0 ;  /* 0x0000000000127882 */ /* 0x000fe20000000000 */
[----:B------:R-:W-:Y:S01]  /*1f60*/  UMOV UR19, 0x10000000 ;  /* 0x1000000000137882 */ /* 0x000fe20000000000 */
[----:B------:R-:W-:Y:S01]  /*1f70*/  UMOV UR10, UR34 ;  /* 0x00000022000a7c82 */ /* 0x000fe20008000000 */
[----:B------:R-:W-:Y:S01]  /*1f80*/  UMOV UR12, UR36 ;  /* 0x00000024000c7c82 */ /* 0x000fe20008000000 */
[----:B------:R-:W-:Y:S01]  /*1f90*/  UMOV UR9, UR33 ;  /* 0x0000002100097c82 */ /* 0x000fe20008000000 */
[----:B------:R1:W-:Y:S03]  /*1fa0*/  UTMALDG.3D.MULTICAST.2CTA [UR32], [UR14], UR7, desc[UR18] ;  /* 0x000012200e0073b4 */ /* 0x0003e60008211807 */
[----:B------:R2:W-:Y:S01]  /*1fb0*/  UTMALDG.3D.2CTA [UR8], [UR4], desc[UR18] ;  /* 0x00001208040075b4 */ /* 0x0005e20008211000 */
[----:B-1----:R-:W-:Y:S01]  /*1fc0*/  UIADD3 UR34, UPT, UPT, UR34, 0x40, URZ ;  /* 0x0000004022227890 */ /* 0x002fe2000fffe0ff */
[----:B------:R-:W-:Y:S01]  /*1fd0*/  UMOV UR7, UR29 ;  /* 0x0000001d00077c82 */ /* 0x000fe20008000000 */
[----:B--2---:R-:W-:Y:S01]  /*1fe0*/  UMOV UR4, UR6 ;  /* 0x0000000600047c82 */ /* 0x004fe20008000000 */
[----:B------:R-:W-:Y:S09]  /*1ff0*/  BRA.U UP2, `(.L_x_32) ;  /* 0xfffffffd02487547 */ /* 0x000ff2000b83ffff */
.L_x_26:
[----:B------:R-:W-:Y:S01]  /*2000*/  ULEA UR4, UR6, UR13, 0x3 ;  /* 0x0000000d06047291 */ /* 0x000fe2000f8e18ff */
[----:B-1-3--:R-:W-:Y:S01]  /*2010*/  SHF.L.U32 R0, R12, 0x1f, RZ ;  /* 0x0000001f0c007819 */ /* 0x00afe200000006ff */
[----:B------:R-:W-:Y:S01]  /*2020*/  @!P1 SYNCS.ARRIVE.TRANS64.A1T0 RZ, [UR13+0x148], RZ ;  /* 0x000148ffffff99a7 */ /* 0x000fe2000810000d */
[----:B------:R-:W-:-:S06]  /*2030*/  UISETP.GT.AND UP0, UPT, UR41, UR40, UPT ;  /* 0x000000282900728c */ /* 0x000fcc000bf04270 */
[----:B--2-4-:R1:W2:Y:S03]  /*2040*/  SYNCS.PHASECHK.TRANS64.TRYWAIT P0, [UR4+0x80], R0 ;  /* 0x00008000ff0075a7 */ /* 0x0142a60008001104 */
[----:B------:R-:W-:Y:S05]  /*2050*/  BRA.U !UP0, `(.L_x_33) ;  /* 0x0000000108c07547 */ /* 0x000fea000b800000 */
[----:B------:R-:W-:Y:S01]  /*2060*/  UIADD3 UR25, UPT, UPT, UR44, UR7, URZ ;  /* 0x000000072c197290 */ /* 0x000fe2000fffe0ff */
[----:B------:R-:W-:-:S11]  /*2070*/  UMOV UR4, UR6 ;  /* 0x0000000600047c82 */ /* 0x000fd60008000000 */
.L_x_39:
[----:B------:R-:W-:Y:S01]  /*2080*/  ULEA UR17, UR4, UR13, 0x3 ;  /* 0x0000000d04117291 */ /* 0x000fe2000f8e18ff */
[----:B--2---:R-:W-:Y:S01]  /*2090*/  @P3 MOV R2, 0x6000 ;  /* 0x0000600000023802 */ /* 0x004fe20000000f00 */
[----:B--2-4-:R-:W-:Y:S10]  /*20a0*/  @P0 BRA `(.L_x_34) ;  /* 0x00000000000c0947 */ /* 0x014ff40003800000 */
[----:B------:R-:W-:-:S04]  /*20b0*/  SHF.L.U32 R3, R12, 0x1f, RZ ;  /* 0x0000001f0c037819 */ /* 0x000fc800000006ff */
[----:B------:R-:W2:Y:S02]  /*20c0*/  SYNCS.PHASECHK.TRANS64.TRYWAIT P0, [UR17+0x80], R3 ;  /* 0x00008003ff0075a7 */ /* 0x000ea40008001111 */
[----:B--2---:R-:W-:Y:S05]  /*20d0*/  @!P0 BRA `(.L_x_35) ;  /* 0x0000008400908947 */ /* 0x004fea0003800000 */
.L_x_34:
[----:B------:R2:W-:Y:S01]  /*20e0*/  @P3 SYNCS.ARRIVE.TRANS64 RZ, [UR17], R2 ;  /* 0x00000002ffff39a7 */ /* 0x0005e20008000011 */
[----:B------:R-:W-:-:S04]  /*20f0*/  ULOP3.LUT UR5, UR21, 0x2, URZ, 0xfc, !UPT ;  /* 0x0000000215057892 */ /* 0x000fc8000f8efcff */
[----:B------:R-:W-:-:S09]  /*2100*/  UISETP.NE.AND UP0, UPT, UR5, 0x2, UPT ;  /* 0x000000020500788c */ /* 0x000fd2000bf05270 */
[----:B------:R-:W-:Y:S05]  /*2110*/  BRA.U UP0, `(.L_x_36) ;  /* 0x0000000100047547 */ /* 0x000fea000b800000 */
[----:B------:R-:W-:Y:S05]  /*2120*/  BPT.TRAP 0x1 ;  /* 0x000000040000795c */ /* 0x000fea0000300000 */
.L_x_36:
[----:B------:R-:W-:Y:S04]  /*2130*/  BSSY.RECONVERGENT B0, `(.L_x_37) ;  /* 0x0000003000007945 */ /* 0x000fe80003800200 */
[----:B------:R-:W-:Y:S05]  /*2140*/  @!P2 BRA `(.L_x_38) ;  /* 0x000000000004a947 */ /* 0x000fea0003800000 */
[----:B------:R-:W-:Y:S05]  /*2150*/  BPT.TRAP 0x1 ;  /* 0x000000040000795c */ /* 0x000fea0000300000 */
.L_x_38:
[----:B------:R-:W-:Y:S05]  /*2160*/  BSYNC.RECONVERGENT B0 ;  /* 0x0000000000007941 */ /* 0x000fea0003800200 */
.L_x_37:
[----:B------:R-:W-:Y:S02]  /*2170*/  UIADD3 UR5, UPT, UPT, UR4, 0x1, URZ ;  /* 0x0000000104057890 */ /* 0x000fe4000fffe0ff */
[----:B------:R-:W-:Y:S02]  /*2180*/  UIADD3 UR14, UP1, UPT, UR26, 0x80, URZ ;  /* 0x000000801a0e7890 */ /* 0x000fe4000ff3e0ff */
[----:B------:R-:W-:Y:S02]  /*2190*/  UISETP.NE.AND UP0, UPT, UR5, 0x10, UPT ;  /* 0x000000100500788c */ /* 0x000fe4000bf05270 */
[----:B------:R-:W-:Y:S02]  /*21a0*/  ULEA UR16, UR4, UR30, 0xc ;  /* 0x0000001e04107291 */ /* 0x000fe4000f8e60ff */
[----:B------:R-:W-:Y:S02]  /*21b0*/  USEL UR8, URZ, 0x1, UP0 ;  /* 0x00000001ff087887 */ /* 0x000fe40008000000 */
[----:B------:R-:W-:-:S02]  /*21c0*/  USEL UR6, UR5, URZ, UP0 ;  /* 0x000000ff05067287 */ /* 0x000fc40008000000 */
[----:B------:R-:W-:Y:S02]  /*21d0*/  UIADD3 UR22, UP0, UPT, UR26, 0x180, URZ ;  /* 0x000001801a167890 */ /* 0x000fe4000ff1e0ff */
[----:B------:R-:W-:Y:S01]  /*21e0*/  LOP3.LUT R12, R12, UR8, RZ, 0x3c, !PT ;  /* 0x000000080c0c7c12 */ /* 0x000fe2000f8e3cff */
[----:B------:R-:W-:Y:S02]  /*21f0*/  ULEA UR8, UR4, UR13, 0xd ;  /* 0x0000000d04087291 */ /* 0x000fe4000f8e68ff */
[----:B------:R-:W-:Y:S01]  /*2200*/  ULEA UR5, UR6, UR13, 0x3 ;  /* 0x0000000d06057291 */ /* 0x000fe2000f8e18ff */
[----:B-1----:R-:W-:Y:S01]  /*2210*/  SHF.L.U32 R0, R12, 0x1f, RZ ;  /* 0x0000001f0c007819 */ /* 0x002fe200000006ff */
[----:B------:R-:W-:Y:S02]  /*2220*/  USHF.L.U32 UR18, UR7, 0x6, URZ ;  /* 0x0000000607127899 */ /* 0x000fe400080006ff */
[----:B------:R-:W-:Y:S02]  /*2230*/  ULOP3.LUT UR17, UR17, 0xfefffff8, URZ, 0xc0, !UPT ;  /* 0xfefffff811117892 */ /* 0x000fe4000f8ec0ff */
[----:B------:R-:W-:-:S02]  /*2240*/  UIADD3.X UR15, UPT, UPT, URZ, UR27, URZ, UP1, !UPT ;  /* 0x0000001bff0f7290 */ /* 0x000fc40008ffe4ff */
[----:B------:R-:W-:Y:S01]  /*2250*/  UPRMT UR4, URZ, 0x5410, UR24 ;  /* 0x00005410ff047896 */ /* 0x000fe20008000018 */
[----:B------:R3:W4:Y:S01]  /*2260*/  SYNCS.PHASECHK.TRANS64.TRYWAIT P0, [UR5+0x80], R0 ;  /* 0x00008000ff0075a7 */ /* 0x0007220008001105 */
[----:B------:R-:W-:Y:S02]  /*2270*/  UIADD3 UR8, UPT, UPT, UR8, 0x16400, URZ ;  /* 0x0001640008087890 */ /* 0x000fe4000fffe0ff */
[----:B------:R-:W-:Y:S01]  /*2280*/  UIADD3.X UR23, UPT, UPT, URZ, UR27, URZ, UP0, !UPT ;  /* 0x0000001bff177290 */ /* 0x000fe200087fe4ff */
[----:B------:R-:W-:Y:S01]  /*2290*/  UMOV UR32, 0x0 ;  /* 0x0000000000207882 */ /* 0x000fe20000000000 */
[----:B------:R-:W-:Y:S01]  /*22a0*/  UMOV UR33, 0x10000000 ;  /* 0x1000000000217882 */ /* 0x000fe20000000000 */
[----:B------:R-:W-:Y:S01]  /*22b0*/  UMOV UR19, UR35 ;  /* 0x0000002300137c82 */ /* 0x000fe20008000000 */
[----:B------:R-:W-:Y:S01]  /*22c0*/  UMOV UR20, UR36 ;  /* 0x0000002400147c82 */ /* 0x000fe20008000000 */
[----:B------:R-:W-:Y:S01]  /*22d0*/  UMOV UR12, UR36 ;  /* 0x00000024000c7c82 */ /* 0x000fe20008000000 */
[----:B------:R-:W-:Y:S01]  /*22e0*/  UMOV UR9, UR17 ;  /* 0x0000001100097c82 */ /* 0x000fe20008000000 */
[----:B------:R-:W-:Y:S01]  /*22f0*/  UMOV UR10, UR18 ;  /* 0x00000012000a7c82 */ /* 0x000fe20008000000 */
[----:B------:R1:W-:Y:S01]  /*2300*/  UTMALDG.3D.MULTICAST.2CTA [UR16], [UR14], UR4, desc[UR32] ;  /* 0x000020100e0073b4 */ /* 0x0003e20008211804 */
[----:B------:R-:W-:-:S04]  /*2310*/  UIADD3 UR7, UPT, UPT, UR7, 0x1, URZ ;  /* 0x0000000107077890 */ /* 0x000fc8000fffe0ff */
[----:B------:R-:W-:Y:S01]  /*2320*/  UISETP.NE.AND UP0, UPT, UR7, UR25, UPT ;  /* 0x000000190700728c */ /* 0x000fe2000bf05270 */
[----:B------:R3:W-:Y:S01]  /*2330*/  UTMALDG.3D.2CTA [UR8], [UR22], desc[UR32] ;  /* 0x00002008160075b4 */ /* 0x0007e20008211000 */
[----:B-1----:R-:W-:-:S07]  /*2340*/  UMOV UR4, UR6 ;  /* 0x0000000600047c82 */ /* 0x002fce0008000000 */
[----:B---3--:R-:W-:Y:S05]  /*2350*/  BRA.U UP0, `(.L_x_39) ;  /* 0xfffffffd00487547 */ /* 0x008fea000b83ffff */
.L_x_33:
[C---:B------:R-:W-:Y:S01]  /*2360*/  LEA R3, R11.reuse, UR13, 0x3 ;  /* 0x0000000d0b037c11 */ /* 0x040fe2000f8e18ff */
[----:B------:R-:W-:Y:S01]  /*2370*/  NOP ;  /* 0x0000000000007918 */ /* 0x000fe20000000000 */
[----:B-1----:R-:W-:Y:S02]  /*2380*/  SHF.L.U32 R0, R10, 0x1f, RZ ;  /* 0x0000001f0a007819 */ /* 0x002fe400000006ff */
[----:B------:R-:W-:Y:S02]  /*2390*/  LEA R5, R11, UR13, 0x4 ;  /* 0x0000000d0b057c11 */ /* 0x000fe4000f8e20ff */
[----:B--2-4-:R-:W1:Y:S02]  /*23a0*/  SYNCS.PHASECHK.TRANS64.TRYWAIT P0, [R3+URZ+0x150], R0 ;  /* 0x00015000030075a7 */ /* 0x014e6400080011ff */
[----:B-1----:R-:W-:Y:S05]  /*23b0*/  @!P0 BRA `(.L_x_40) ;  /* 0x0000008000f08947 */ /* 0x002fea0003800000 */
.L_x_159:
[----:B------:R-:W2:Y:S01]  /*23c0*/  LDS.128 R4, [R5+0x1e0] ;  /* 0x0001e00005047984 */ /* 0x000ea20000000c00 */
[----:B------:R-:W-:Y:S01]  /*23d0*/  UISETP.GE.AND UP0, UPT, UR45, 0x1, UPT ;  /* 0x000000012d00788c */ /* 0x000fe2000bf06270 */
[----:B------:R-:W-:Y:S01]  /*23e0*/  @!PT LDS RZ, [RZ] ;  /* 0x00000000fffff984 */ /* 0x000fe20000000800 */
[----:B------:R-:W-:Y:S01]  /*23f0*/  @!PT LDS RZ, [RZ] ;  /* 0x00000000fffff984 */ /* 0x000fe20000000800 */
[----:B------:R-:W-:Y:S01]  /*2400*/  @!PT LDS RZ, [RZ] ;  /* 0x00000000fffff984 */ /* 0x000fe20000000800 */
[----:B------:R-:W-:Y:S01]  /*2410*/  @!PT LDS RZ, [RZ] ;  /* 0x00000000fffff984 */ /* 0x000fe20000000800 */
[----:B------:R3:W-:Y:S06]  /*2420*/  MEMBAR.ALL.CTA ;  /* 0x0000000000007992 */ /* 0x0007ec0000008000 */
[----:B---3--:R-:W3:Y:S01]  /*2430*/  FENCE.VIEW.ASYNC.S ;  /* 0x00000000000073c6 */ /* 0x008ee20000000000 */
[----:B--2---:R-:W-:-:S13]  /*2440*/  LOP3.LUT P0, RZ, R6, 0x1, RZ, 0xc0, !PT ;  /* 0x0000000106ff7812 */ /* 0x004fda000780c0ff */
[----:B---3--:R-:W-:Y:S01]  /*2450*/  VOTEU.ANY UP1, P0 ;  /* 0x0000000000ff7886 */ /* 0x008fe20000020100 */
[----:B------:R-:W-:-:S13]  /*2460*/  PLOP3.LUT P0, PT, PT, PT, UP1, 0x80, 0x8 ;  /* 0x000000000008781c */ /* 0x000fda0003f0f018 */
[----:B-1----:R-:W-:Y:S02]  /*2470*/  @P0 LOP3.LUT R0, R5, 0xffff, RZ, 0xc0, !PT ;  /* 0x0000ffff05000812 */ /* 0x002fe400078ec0ff */
[----:B------:R-:W-:Y:S02]  /*2480*/  @P0 MOV R2, R4 ;  /* 0x0000000400020202 */ /* 0x000fe40000000f00 */
[----:B------:R-:W-:Y:S01]  /*2490*/  @P0 R2UR UR5, R0 ;  /* 0x00000000000502ca */ /* 0x000fe200000e0000 */
[----:B------:R-:W-:Y:S01]  /*24a0*/  VIADD R0, R3, 0x160 ;  /* 0x0000016003007836 */ /* 0x000fe20000000000 */
[----:B------:R-:W-:Y:S02]  /*24b0*/  @P0 SHF.R.U32.HI R4, RZ, 0x10, R5 ;  /* 0x00000010ff040819 */ /* 0x000fe40000011605 */
[----:B------:R-:W-:Y:S02]  /*24c0*/  @P0 R2UR UR7, R2 ;  /* 0x00000000020702ca */ /* 0x000fe400000e0000 */
[----:B------:R-:W-:-:S02]  /*24d0*/  PRMT R0, RZ, 0x654, R0 ;  /* 0x00000654ff007816 */ /* 0x000fc40000000000 */
[----:B------:R-:W-:Y:S02]  /*24e0*/  @P0 R2UR UR4, R4 ;  /* 0x00000000040402ca */ /* 0x000fe400000e0000 */
[----:B------:R1:W-:Y:S03]  /*24f0*/  SYNCS.ARRIVE.TRANS64.RED.A1T0 RZ, [R0+URZ], RZ ;  /* 0x000000ff00ff79a7 */ /* 0x0003e600081004ff */
[----:B------:R-:W-:-:S04]  /*2500*/  @UP1 UMOV UR31, UR5 ;  /* 0x00000005001f1c82 */ /* 0x000fc80008000000 */
[----:B------:R-:W-:-:S04]  /*2510*/  @UP1 UMOV UR37, UR7 ;  /* 0x0000000700251c82 */ /* 0x000fc80008000000 */
[----:B------:R-:W-:Y:S01]  /*2520*/  @UP1 UMOV UR36, UR4 ;  /* 0x0000000400241c82 */ /* 0x000fe20008000000 */
[----:B------:R-:W-:Y:S05]  /*2530*/  BRA.U !UP0, `(.L_x_41) ;  /* 0x0000000108d47547 */ /* 0x000fea000b800000 */
[----:B------:R-:W2:Y:S01]  /*2540*/  LDCU.128 UR16, c[0x0][0xb10] ;  /* 0x00016200ff1077ac */ /* 0x000ea20008000c00 */
[----:B------:R-:W3:Y:S01]  /*2550*/  LDCU UR12, c[0x0][0xb20] ;  /* 0x00016400ff0c77ac */ /* 0x000ee20008000800 */
[----:B------:R-:W4:Y:S01]  /*2560*/  LDCU UR20, c[0x0][0xb0c] ;  /* 0x00016180ff1477ac */ /* 0x000f220008000800 */
[----:B------:R-:W1:Y:S01]  /*2570*/  LDCU.64 UR8, c[0x0][0xb28] ;  /* 0x00016500ff0877ac */ /* 0x000e620008000a00 */
[----:B------:R-:W-:Y:S02]  /*2580*/  UISETP.NE.AND UP3, UPT, UR45, 0x1, UPT ;  /* 0x000000012d00788c */ /* 0x000fe4000bf65270 */
[----:B--2---:R-:W-:Y:S02]  /*2590*/  UIMAD.WIDE.U32 UR10, UR38, UR19, URZ ;  /* 0x00000013260a72a5 */ /* 0x004fe4000f8e00ff */
[----:B------:R-:W-:Y:S02]  /*25a0*/  UIMAD.WIDE.U32 UR4, UR39, UR16, URZ ;  /* 0x00000010270472a5 */ /* 0x000fe4000f8e00ff */
[----:B------:R-:W-:-:S02]  /*25b0*/  UISETP.NE.AND UP0, UPT, UR18, 0x1, UPT ;  /* 0x000000011200788c */ /* 0x000fc4000bf05270 */
[----:B------:R-:W-:Y:S01]  /*25c0*/  UIMAD.WIDE.U32 UR22, UR31, UR19, URZ ;  /* 0x000000131f1672a5 */ /* 0x000fe2000f8e00ff */
[----:B------:R-:W-:Y:S02]  /*25d0*/  UMOV UR10, UR11 ;  /* 0x0000000b000a7c82 */ /* 0x000fe40008000000 */
[----:B------:R-:W-:Y:S01]  /*25e0*/  UMOV UR4, UR5 ;  /* 0x0000000500047c82 */ /* 0x000fe20008000000 */
[----:B---3--:R-:W-:Y:S02]  /*25f0*/  USHF.R.U32.HI UR10, URZ, UR12, UR10 ;  /* 0x0000000cff0a7299 */ /* 0x008fe4000801160a */
[----:B----4-:R-:W-:Y:S02]  /*2600*/  UISETP.NE.AND UP2, UPT, UR20, 0x1, UPT ;  /* 0x000000011400788c */ /* 0x010fe4000bf45270 */
[----:B------:R-:W-:Y:S02]  /*2610*/  USHF.R.U32.HI UR4, URZ, UR17, UR4 ;  /* 0x00000011ff047299 */ /* 0x000fe40008011604 */
[----:B------:R-:W-:-:S02]  /*2620*/  USEL UR5, UR38, UR10, !UP0 ;  /* 0x0000000a26057287 */ /* 0x000fc4000c000000 */
[----:B------:R-:W-:Y:S02]  /*2630*/  USEL UR7, UR39, UR4, !UP2 ;  /* 0x0000000427077287 */ /* 0x000fe4000d000000 */
[----:B-1----:R-:W-:Y:S01]  /*2640*/  UIMAD.WIDE.U32 UR10, UR5, UR8, URZ ;  /* 0x00000008050a72a5 */ /* 0x002fe2000f8e00ff */
[----:B------:R-:W-:Y:S01]  /*2650*/  UMOV UR4, UR23 ;  /* 0x0000001700047c82 */ /* 0x000fe20008000000 */
[----:B------:R-:W-:Y:S02]  /*2660*/  UIMAD.WIDE.U32 UR14, UR37, UR16, URZ ;  /* 0x00000010250e72a5 */ /* 0x000fe4000f8e00ff */
[----:B------:R-:W-:-:S03]  /*2670*/  UIMAD.WIDE.U32 UR22, UR7, UR8, URZ ;  /* 0x00000008071672a5 */ /* 0x000fc6000f8e00ff */
[----:B------:R-:W-:Y:S01]  /*2680*/  UMOV UR10, UR11 ;  /* 0x0000000b000a7c82 */ /* 0x000fe20008000000 */
[----:B------:R-:W-:Y:S02]  /*2690*/  USHF.R.U32.HI UR4, URZ, UR12, UR4 ;  /* 0x0000000cff047299 */ /* 0x000fe40008011604 */
[----:B------:R-:W-:Y:S01]  /*26a0*/  @UP3 USHF.R.U32.HI UR5, URZ, UR9, UR10 ;  /* 0x00000009ff053299 */ /* 0x000fe2000801160a */
[----:B------:R-:W-:Y:S01]  /*26b0*/  UMOV UR14, UR15 ;  /* 0x0000000f000e7c82 */ /* 0x000fe20008000000 */
[----:B------:R-:W-:Y:S01]  /*26c0*/  UMOV UR22, UR23 ;  /* 0x0000001700167c82 */ /* 0x000fe20008000000 */
[----:B------:R-:W-:Y:S02]  /*26d0*/  USHF.R.U32.HI UR17, URZ, UR17, UR14 ;  /* 0x00000011ff117299 */ /* 0x000fe4000801160e */
[----:B------:R-:W-:Y:S02]  /*26e0*/  USEL UR4, UR31, UR4, !UP0 ;  /* 0x000000041f047287 */ /* 0x000fe4000c000000 */
[----:B------:R-:W-:-:S02]  /*26f0*/  @UP3 USHF.R.U32.HI UR7, URZ, UR9, UR22 ;  /* 0x00000009ff073299 */ /* 0x000fc40008011616 */
[----:B------:R-:W-:Y:S02]  /*2700*/  UIMAD UR10, UR45, UR5, URZ ;  /* 0x000000052d0a72a4 */ /* 0x000fe4000f8e02ff */
[----:B------:R-:W-:Y:S02]  /*2710*/  USEL UR5, UR37, UR17, !UP2 ;  /* 0x0000001125057287 */ /* 0x000fe4000d000000 */
[----:B------:R-:W-:Y:S02]  /*2720*/  UIMAD UR12, UR45, UR7, URZ ;  /* 0x000000072d0c72a4 */ /* 0x000fe4000f8e02ff */
[----:B------:R-:W-:Y:S02]  /*2730*/  UISETP.GE.AND UP0, UPT, UR4, UR10, UPT ;  /* 0x0000000a0400728c */ /* 0x000fe4000bf06270 */
[----:B------:R-:W-:Y:S02]  /*2740*/  UIMAD.WIDE.U32 UR10, UR4, UR8, URZ ;  /* 0x00000008040a72a5 */ /* 0x000fe4000f8e00ff */
[----:B------:R-:W-:-:S02]  /*2750*/  UISETP.GE.OR UP0, UPT, UR5, UR12, UP0 ;  /* 0x0000000c0500728c */ /* 0x000fc40008706670 */
[----:B------:R-:W-:Y:S02]  /*2760*/  UIMAD.WIDE.U32 UR14, UR5, UR8, URZ ;  /* 0x00000008050e72a5 */ /* 0x000fe4000f8e00ff */
[----:B------:R-:W-:Y:S01]  /*2770*/  UIADD3 UR12, UPT, UPT, -UR5, URZ, URZ ;  /* 0x000000ff050c7290 */ /* 0x000fe2000fffe1ff */
[----:B------:R-:W-:Y:S01]  /*2780*/  UMOV UR10, UR11 ;  /* 0x0000000b000a7c82 */ /* 0x000fe20008000000 */
[----:B------:R-:W-:Y:S02]  /*2790*/  UIADD3 UR11, UPT, UPT, -UR4, URZ, URZ ;  /* 0x000000ff040b7290 */ /* 0x000fe4000fffe1ff */
[----:B------:R-:W-:-:S03]  /*27a0*/  USHF.R.U32.HI UR10, URZ, UR9, UR10 ;  /* 0x00000009ff0a7299 */ /* 0x000fc6000801160a */
[----:B------:R-:W-:Y:S01]  /*27b0*/  @!UP0 UMOV UR8, UR15 ;  /* 0x0000000f00088c82 */ /* 0x000fe20008000000 */
[----:B------:R-:W-:Y:S02]  /*27c0*/  UIMAD UR11, UR18, UR11, UR31 ;  /* 0x0000000b120b72a4 */ /* 0x000fe4000f8e021f */
[----:B------:R-:W-:Y:S02]  /*27d0*/  USEL UR10, UR4, UR10, !UP3 ;  /* 0x0000000a040a7287 */ /* 0x000fe4000d800000 */
[----:B------:R-:W-:Y:S02]  /*27e0*/  @!UP0 USHF.R.U32.HI UR8, URZ, UR9, UR8 ;  /* 0x00000009ff088299 */ /* 0x000fe40008011608 */
[----:B------:R-:W-:Y:S02]  /*27f0*/  UIADD3 UR9, UPT, UPT, -UR10, URZ, URZ ;  /* 0x000000ff0a097290 */ /* 0x000fe4000fffe1ff */
[----:B------:R-:W-:Y:S02]  /*2800*/  @!UP0 USEL UR8, UR5, UR8, !UP3 ;  /* 0x0000000805088287 */ /* 0x000fe4000d800000 */
[----:B------:R-:W-:-:S02]  /*2810*/  UIMAD UR9, UR45, UR9, UR4 ;  /* 0x000000092d0972a4 */ /* 0x000fc4000f8e0204 */
[----:B------:R-:W-:Y:S02]  /*2820*/  @!UP0 UIADD3 UR10, UPT, UPT, UR10, -UR8, URZ ;  /* 0x800000080a0a8290 */ /* 0x000fe4000fffe0ff */
[----:B------:R-:W-:Y:S02]  /*2830*/  @!UP0 UIMAD UR8, UR9, UR7, UR8 ;  /* 0x00000007090882a4 */ /* 0x000fe4000f8e0208 */
[----:B------:R-:W-:Y:S02]  /*2840*/  @!UP0 UIMAD UR4, UR45, UR10, UR5 ;  /* 0x0000000a2d0482a4 */ /* 0x000fe4000f8e0205 */
[----:B------:R-:W-:Y:S02]  /*2850*/  UIMAD UR7, UR20, UR12, UR37 ;  /* 0x0000000c140772a4 */ /* 0x000fe4000f8e0225 */
[----:B------:R-:W-:Y:S01]  /*2860*/  UIMAD UR31, UR4, UR18, UR11 ;  /* 0x00000012041f72a4 */ /* 0x000fe2000f8e020b */
[----:B------:R-:W-:Y:S02]  /*2870*/  @!UP0 UMOV UR5, UR8 ;  /* 0x0000000800058c82 */ /* 0x000fe40008000000 */
[----:B------:R-:W-:-:S12]  /*2880*/  UIMAD UR37, UR5, UR20, UR7 ;  /* 0x00000014052572a4 */ /* 0x000fd8000f8e0207 */
.L_x_41:
[----:B------:R-:W2:Y:S02]  /*2890*/  LDCU UR4, c[0x0][0xb30] ;  /* 0x00016600ff0477ac */ /* 0x000ea40008000800 */
[----:B--2---:R-:W-:-:S09]  /*28a0*/  UISETP.NE.AND UP0, UPT, UR4, 0x1, UPT ;  /* 0x000000010400788c */ /* 0x004fd2000bf05270 */
[----:B------:R-:W-:Y:S05]  /*28b0*/  BRA.U UP0, `(.L_x_42) ;  /* 0x0000000100447547 */ /* 0x000fea000b800000 */
[----:B------:R-:W2:Y:S01]  /*28c0*/  LDCU.128 UR16, c[0x0][0xb10] ;  /* 0x00016200ff1077ac */ /* 0x000ea20008000c00 */
[----:B------:R-:W3:Y:S01]  /*28d0*/  LDCU UR10, c[0x0][0xb0c] ;  /* 0x00016180ff0a77ac */ /* 0x000ee20008000800 */
[----:B------:R-:W4:Y:S01]  /*28e0*/  LDCU UR7, c[0x0][0xb20] ;  /* 0x00016400ff0777ac */ /* 0x000f220008000800 */
[----:B--2---:R-:W-:Y:S02]  /*28f0*/  UIMAD.WIDE.U32 UR8, UR37, UR16, URZ ;  /* 0x00000010250872a5 */ /* 0x004fe4000f8e00ff */
[----:B------:R-:W-:Y:S02]  /*2900*/  UIMAD.WIDE.U32 UR4, UR31, UR19, URZ ;  /* 0x000000131f0472a5 */ /* 0x000fe4000f8e00ff */
[----:B---3--:R-:W-:Y:S02]  /*2910*/  UISETP.NE.AND UP2, UPT, UR10, 0x1, UPT ;  /* 0x000000010a00788c */ /* 0x008fe4000bf45270 */
[----:B------:R-:W-:Y:S01]  /*2920*/  UISETP.NE.AND UP0, UPT, UR18, 0x1, UPT ;  /* 0x000000011200788c */ /* 0x000fe2000bf05270 */
[----:B------:R-:W-:-:S02]  /*2930*/  UMOV UR8, UR9 ;  /* 0x0000000900087c82 */ /* 0x000fc40008000000 */
[----:B------:R-:W-:Y:S01]  /*2940*/  UMOV UR4, UR5 ;  /* 0x0000000500047c82 */ /* 0x000fe20008000000 */
[----:B------:R-:W-:Y:S02]  /*2950*/  USHF.R.U32.HI UR17, URZ, UR17, UR8 ;  /* 0x00000011ff117299 */ /* 0x000fe40008011608 */
[----:B----4-:R-:W-:Y:S02]  /*2960*/  USHF.R.U32.HI UR4, URZ, UR7, UR4 ;  /* 0x00000007ff047299 */ /* 0x010fe40008011604 */
[----:B------:R-:W-:Y:S02]  /*2970*/  USEL UR5, UR37, UR17, !UP2 ;  /* 0x0000001125057287 */ /* 0x000fe4000d000000 */
[----:B------:R-:W-:-:S04]  /*2980*/  USEL UR4, UR31, UR4, !UP0 ;  /* 0x000000041f047287 */ /* 0x000fc8000c000000 */
[----:B------:R-:W-:Y:S02]  /*2990*/  UIADD3 UR7, UPT, UPT, UR5, -UR4, URZ ;  /* 0x8000000405077290 */ /* 0x000fe4000fffe0ff */
[----:B------:R-:W-:Y:S02]  /*29a0*/  UIADD3 UR4, UPT, UPT, -UR5, UR4, URZ ;  /* 0x0000000405047290 */ /* 0x000fe4000fffe1ff */
[----:B------:R-:W-:Y:S02]  /*29b0*/  UIMAD UR31, UR7, UR18, UR31 ;  /* 0x00000012071f72a4 */ /* 0x000fe4000f8e021f */
[----:B------:R-:W-:-:S12]  /*29c0*/  UIMAD UR37, UR4, UR10, UR37 ;  /* 0x0000000a042572a4 */ /* 0x000fd8000f8e0225 */
.L_x_42:
[----:B------:R-:W-:Y:S01]  /*29d0*/  VIADD R11, R11, 0x1 ;  /* 0x000000010b0b7836 */ /* 0x000fe20000000000 */
[----:B------:R-:W-:Y:S01]  /*29e0*/  R2UR UR4, R88 ;  /* 0x00000000580472ca */ /* 0x000fe200000e0000 */
[----:B------:R-:W-:Y:S01]  /*29f0*/  UIADD3 UR32, UPT, UPT, UR31, UR59, URZ ;  /* 0x0000003b1f207290 */ /* 0x000fe2000fffe0ff */
[----:B------:R-:W-:Y:S02]  /*2a00*/  PLOP3.LUT P1, PT, PT, PT, PT, 0x80, 0x8 ;  /* 0x000000000008781c */ /* 0x000fe40003f2f070 */
[----:B------:R-:W-:-:S04]  /*2a10*/  ISETP.NE.AND P0, PT, R11, 0x2, PT ;  /* 0x000000020b00780c */ /* 0x000fc80003f05270 */
[----:B------:R-:W-:Y:S02]  /*2a20*/  SEL R3, RZ, 0x1, P0 ;  /* 0x00000001ff037807 */ /* 0x000fe40000000000 */
[----:B------:R-:W-:Y:S02]  /*2a30*/  SEL R11, R11, RZ, P0 ;  /* 0x000000ff0b0b7207 */ /* 0x000fe40000000000 */
[----:B------:R-:W-:Y:S01]  /*2a40*/  LOP3.LUT R10, R10, R3, RZ, 0x3c, !PT ;  /* 0x000000030a0a7212 */ /* 0x000fe200078e3cff */
[----:B------:R-:W-:Y:S01]  /*2a50*/  UIADD3 UR20, UPT, UPT, UR37, UR4, URZ ;  /* 0x0000000425147290 */ /* 0x000fe2000fffe0ff */
[----:B------:R-:W-:Y:S11]  /*2a60*/  BRA.U UP1, `(.L_x_43) ;  /* 0xfffffff101447547 */ /* 0x000ff6000b83ffff */
[----:B------:R-:W-:Y:S01]  /*2a70*/  UIADD3 UR13, UPT, UPT, UR13, 0x80, URZ ;  /* 0x000000800d0d7890 */ /* 0x000fe2000fffe0ff */
[----:B------:R-:W-:-:S03]  /*2a80*/  SHF.L.U32 R3, R12, 0x1f, RZ ;  /* 0x0000001f0c037819 */ /* 0x000fc600000006ff */
[----:B------:R-:W-:-:S09]  /*2a90*/  ULEA UR4, UR6, UR13, 0x3 ;  /* 0x0000000d06047291 */ /* 0x000fd2000f8e18ff */
[----:B------:R-:W2:Y:S02]  /*2aa0*/  SYNCS.PHASECHK.TRANS64.TRYWAIT P0, [UR4], R3 ;  /* 0x00000003ff0075a7 */ /* 0x000ea40008001104 */
[----:B--2---:R-:W-:Y:S05]  /*2ab0*/  @!P0 BRA `(.L_x_44) ;  /* 0x0000007c00448947 */ /* 0x004fea0003800000 */
.L_x_161:
[----:B------:R-:W-:-:S04]  /*2ac0*/  UIADD3 UR4, UPT, UPT, UR6, 0x1, URZ ;  /* 0x0000000106047890 */ /* 0x000fc8000fffe0ff */
[----:B------:R-:W-:-:S04]  /*2ad0*/  UISETP.NE.AND UP0, UPT, UR4, 0x10, UPT ;  /* 0x000000100400788c */ /* 0x000fc8000bf05270 */
[----:B------:R-:W-:Y:S02]  /*2ae0*/  USEL UR6, URZ, 0x1, UP0 ;  /* 0x00000001ff067887 */ /* 0x000fe40008000000 */
[----:B------:R-:W-:-:S04]  /*2af0*/  USEL UR4, UR4, URZ, UP0 ;  /* 0x000000ff04047287 */ /* 0x000fc80008000000 */
[----:B------:R-:W-:Y:S01]  /*2b00*/  ULEA UR5, UR4, UR13, 0x3 ;  /* 0x0000000d04057291 */ /* 0x000fe2000f8e18ff */
[----:B------:R-:W-:-:S04]  /*2b10*/  LOP3.LUT R2, R12, UR6, RZ, 0x3c, !PT ;  /* 0x000000060c027c12 */ /* 0x000fc8000f8e3cff */
[----:B-1----:R-:W-:-:S04]  /*2b20*/  SHF.L.U32 R3, R2, 0x1f, RZ ;  /* 0x0000001f02037819 */ /* 0x002fc800000006ff */
[----:B------:R-:W1:Y:S02]  /*2b30*/  SYNCS.PHASECHK.TRANS64.TRYWAIT P0, [UR5], R3 ;  /* 0x00000003ff0075a7 */ /* 0x000e640008001105 */
[----:B-1----:R-:W-:Y:S05]  /*2b40*/  @!P0 BRA `(.L_x_45) ;  /* 0x0000007c00388947 */ /* 0x002fea0003800000 */
.L_x_163:
        /* <DEDUP_REMOVED lines=9> */
.L_x_165:
        /* <DEDUP_REMOVED lines=9> */
.L_x_167:
        /* <DEDUP_REMOVED lines=9> */
.L_x_169:
        /* <DEDUP_REMOVED lines=9> */
.L_x_171:
        /* <DEDUP_REMOVED lines=9> */
.L_x_173:
        /* <DEDUP_REMOVED lines=9> */
.L_x_175:
        /* <DEDUP_REMOVED lines=9> */
.L_x_177:
        /* <DEDUP_REMOVED lines=9> */
.L_x_179:
        /* <DEDUP_REMOVED lines=9> */
.L_x_181:
        /* <DEDUP_REMOVED lines=9> */
.L_x_183:
        /* <DEDUP_REMOVED lines=9> */
.L_x_185:
        /* <DEDUP_REMOVED lines=9> */
.L_x_187:
        /* <DEDUP_REMOVED lines=9> */
.L_x_189:
[----:B------:R-:W-:-:S04]  /*32a0*/  UIADD3 UR4, UPT, UPT, UR4, 0x1, URZ ;  /* 0x0000000104047890 */ /* 0x000fc8000fffe0ff */
[----:B------:R-:W-:-:S04]  /*32b0*/  UISETP.NE.AND UP0, UPT, UR4, 0x10, UPT ;  /* 0x000000100400788c */ /* 0x000fc8000bf05270 */
[----:B------:R-:W-:Y:S02]  /*32c0*/  USEL UR5, URZ, 0x1, UP0 ;  /* 0x00000001ff057887 */ /* 0x000fe40008000000 */
[----:B------:R-:W-:-:S04]  /*32d0*/  USEL UR4, UR4, URZ, UP0 ;  /* 0x000000ff04047287 */ /* 0x000fc80008000000 */
[----:B------:R-:W-:Y:S01]  /*32e0*/  ULEA UR4, UR4, UR13, 0x3 ;  /* 0x0000000d04047291 */ /* 0x000fe2000f8e18ff */
[----:B-1----:R-:W-:-:S04]  /*32f0*/  LOP3.LUT R3, R2, UR5, RZ, 0x3c, !PT ;  /* 0x0000000502037c12 */ /* 0x002fc8000f8e3cff */
[----:B------:R-:W-:Y:S01]  /*3300*/  SHF.L.U32 R3, R3, 0x1f, RZ ;  /* 0x0000001f03037819 */ /* 0x000fe200000006ff */
[----:B------:R-:W-:-:S07]  /*3310*/  IMAD.U32 R0, RZ, RZ, UR4 ;  /* 0x00000004ff007e24 */ /* 0x000fce000f8e00ff */
.L_x_59:
[----:B-1----:R1:W2:Y:S02]  /*3320*/  SYNCS.PHASECHK.TRANS64.TRYWAIT P0, [R0+URZ], R3 ;  /* 0x00000003000075a7 */ /* 0x0022a400080011ff */
[----:B--2---:R-:W-:Y:S05]  /*3330*/  @!P0 NANOSLEEP.SYNCS 0x989680 ;  /* 0x009896800000895d */ /* 0x004fea0003900000 */
[----:B------:R-:W2:Y:S02]  /*3340*/  @!P0 SYNCS.PHASECHK.TRANS64 P0, [R0+URZ], R3 ;  /* 0x00000003000085a7 */ /* 0x000ea400080010ff */
[----:B--2---:R-:W-:Y:S05]  /*3350*/  @P0 EXIT ;  /* 0x000000000000094d */ /* 0x004fea0003800000 */
[----:B------:R-:W-:Y:S05]  /*3360*/  BRA `(.L_x_59) ;  /* 0xfffffffc00ec7947 */ /* 0x000fea000383ffff */
.L_x_23:
[----:B------:R-:W-:-:S04]  /*3370*/  UISETP.NE.AND UP0, UPT, UR58, URZ, UPT ;  /* 0x000000ff3a00728c */ /* 0x000fc8000bf05270 */
[----:B------:R-:W-:-:S09]  /*3380*/  UISETP.NE.OR UP0, UPT, UR13, 0x1, UP0 ;  /* 0x000000010d00788c */ /* 0x000fd20008705670 */
[----:B------:R-:W-:Y:S05]  /*3390*/  BRA.U UP0, `(.L_x_60) ;  /* 0x0000000500487547 */ /* 0x000fea000b800000 */
[----:B------:R-:W-:Y:S01]  /*33a0*/  ISETP.GE.U32.AND P2, PT, R0, 0x4, PT ;  /* 0x000000040000780c */ /* 0x000fe20003f46070 */
[----:B------:R-:W-:Y:S01]  /*33b0*/  IMAD.MOV.U32 R12, RZ, RZ, 0x1 ;  /* 0x00000001ff0c7424 */ /* 0x000fe200078e00ff */
[----:B------:R-:W-:Y:S02]  /*33c0*/  CS2R R10, SRZ ;  /* 0x00000000000a7805 */ /* 0x000fe4000001ff00 */
[----:B------:R-:W-:Y:S01]  /*33d0*/  CS2R R8, SRZ ;  /* 0x0000000000087805 */ /* 0x000fe2000001ff00 */
[----:B------:R-:W-:Y:S01]  /*33e0*/  UMOV UR4, 0x400 ;  /* 0x0000040000047882 */ /* 0x000fe20000000000 */
[----:B------:R-:W-:Y:S01]  /*33f0*/  UMOV UR5, URZ ;  /* 0x000000ff00057c82 */ /* 0x000fe20008000000 */
[----:B------:R-:W-:-:S12]  /*3400*/  ULEA UR6, UR58, UR4, 0x18 ;  /* 0x000000043a067291 */ /* 0x000fd8000f8ec0ff */
.L_x_64:
[----:B------:R-:W-:Y:S02]  /*3410*/  LEA R2, R8, UR6, 0x3 ;  /* 0x0000000608027c11 */ /* 0x000fe4000f8e18ff */
[----:B------:R-:W-:-:S03]  /*3420*/  SHF.L.U32 R5, R9, 0x1f, RZ ;  /* 0x0000001f09057819 */ /* 0x000fc600000006ff */
[----:B------:R-:W-:Y:S01]  /*3430*/  VIADD R4, R2, 0x1c0 ;  /* 0x000001c002047836 */ /* 0x000fe20000000000 */
[----:B------:R-:W1:Y:S02]  /*3440*/  SYNCS.PHASECHK.TRANS64.TRYWAIT P0, [R2+URZ+0x1b0], R5 ;  /* 0x0001b005020075a7 */ /* 0x000e6400080011ff */
[----:B-1----:R-:W-:Y:S05]  /*3450*/  @!P0 BRA `(.L_x_61) ;  /* 0x0000007800448947 */ /* 0x002fea0003800000 */
.L_x_190:
[----:B------:R-:W-:Y:S01]  /*3460*/  ULEA UR4, UR5, UR6, 0x3 ;  /* 0x0000000605047291 */ /* 0x000fe2000f8e18ff */
[----:B------:R-:W-:Y:S02]  /*3470*/  PRMT R4, RZ, 0x654, R4 ;  /* 0x00000654ff047816 */ /* 0x000fe40000000004 */
[----:B-1----:R-:W-:Y:S01]  /*3480*/  SHF.L.U32 R5, R12, 0x1f, RZ ;  /* 0x0000001f0c057819 */ /* 0x002fe200000006ff */
[----:B------:R-:W-:Y:S01]  /*3490*/  UIADD3 UR7, UPT, UPT, UR4, 0x150, URZ ;  /* 0x0000015004077890 */ /* 0x000fe2000fffe0ff */
[----:B------:R1:W-:Y:S05]  /*34a0*/  SYNCS.ARRIVE.TRANS64.RED.A1T0 RZ, [R4+URZ], RZ ;  /* 0x000000ff04ff79a7 */ /* 0x0003ea00081004ff */
[----:B------:R-:W-:Y:S01]  /*34b0*/  IMAD.U32 R7, RZ, RZ, UR7 ;  /* 0x00000007ff077e24 */ /* 0x000fe2000f8e00ff */
[----:B------:R-:W2:Y:S04]  /*34c0*/  SYNCS.PHASECHK.TRANS64.TRYWAIT P0, [UR4+0x160], R5 ;  /* 0x00016005ff0075a7 */ /* 0x000ea80008001104 */
[----:B------:R-:W-:Y:S01]  /*34d0*/  PRMT R6, R0, 0x654, R7 ;  /* 0x0000065400067816 */ /* 0x000fe20000000007 */
[----:B-1----:R-:W-:Y:S01]  /*34e0*/  @!P2 IMAD.MOV.U32 R4, RZ, RZ, 0x10 ;  /* 0x00000010ff04a424 */ /* 0x002fe200078e00ff */
[----:B--2---:R-:W-:Y:S06]  /*34f0*/  @!P0 BRA `(.L_x_62) ;  /* 0x0000007800308947 */ /* 0x004fec0003800000 */
.L_x_192:
[----:B------:R-:W-:Y:S01]  /*3500*/  ULEA UR8, UR5, UR6, 0x4 ;  /* 0x0000000605087291 */ /* 0x000fe2000f8e20ff */
[----:B------:R-:W-:Y:S01]  /*3510*/  SEL R3, R6, R3, !P2 ;  /* 0x0000000306037207 */ /* 0x000fe20005000000 */
[----:B------:R-:W-:Y:S01]  /*3520*/  UIADD3 UR9, UPT, UPT, UR4, 0x150, URZ ;  /* 0x0000015004097890 */ /* 0x000fe2000fffe0ff */
[----:B-1----:R-:W-:Y:S01]  /*3530*/  LEA R2, R11, UR6, 0x3 ;  /* 0x000000060b027c11 */ /* 0x002fe2000f8e18ff */
[----:B------:R-:W-:Y:S01]  /*3540*/  UIADD3 UR8, UPT, UPT, UR8, 0x1e0, URZ ;  /* 0x000001e008087890 */ /* 0x000fe2000fffe0ff */
[----:B------:R-:W-:Y:S01]  /*3550*/  SHF.L.U32 R5, R10, 0x1f, RZ ;  /* 0x0000001f0a057819 */ /* 0x000fe200000006ff */
[----:B------:R1:W-:Y:S01]  /*3560*/  @!P2 SYNCS.ARRIVE.TRANS64.RED RZ, [R3+URZ], R4 ;  /* 0x0000000403ffa9a7 */ /* 0x0003e200080004ff */
[----:B------:R-:W-:Y:S01]  /*3570*/  UIADD3 UR4, UPT, UPT, UR5, 0x1, URZ ;  /* 0x0000000105047890 */ /* 0x000fe2000fffe0ff */
[----:B------:R-:W-:-:S03]  /*3580*/  VIADD R8, R8, 0x1 ;  /* 0x0000000108087836 */ /* 0x000fc60000000000 */
[----:B------:R-:W-:Y:S02]  /*3590*/  UISETP.NE.AND UP0, UPT, UR4, 0x2, UPT ;  /* 0x000000020400788c */ /* 0x000fe4000bf05270 */
[----:B------:R-:W-:Y:S06]  /*35a0*/  UGETNEXTWORKID.BROADCAST [UR8], [UR9] ;  /* 0x00000000080073ca */ /* 0x000fec0008000100 */
[----:B------:R-:W-:Y:S01]  /*35b0*/  USEL UR7, URZ, 0x1, UP0 ;  /* 0x00000001ff077887 */ /* 0x000fe20008000000 */
[----:B------:R-:W-:Y:S01]  /*35c0*/  ISETP.NE.AND P0, PT, R8, 0x2, PT ;  /* 0x000000020800780c */ /* 0x000fe20003f05270 */
[----:B------:R-:W-:Y:S01]  /*35d0*/  USEL UR5, UR4, URZ, UP0 ;  /* 0x000000ff04057287 */ /* 0x000fe20008000000 */
[----:B------:R-:W2:Y:S03]  /*35e0*/  SYNCS.PHASECHK.TRANS64.TRYWAIT P1, [R2+URZ+0x150], R5 ;  /* 0x00015005020075a7 */ /* 0x000ea600080211ff */
[----:B------:R-:W-:Y:S01]  /*35f0*/  LOP3.LUT R12, R12, UR7, RZ, 0x3c, !PT ;  /* 0x000000070c0c7c12 */ /* 0x000fe2000f8e3cff */
[----:B-12---:R-:W-:Y:S07]  /*3600*/  @!P1 BRA `(.L_x_63) ;  /* 0x0000007800049947 */ /* 0x006fee0003800000 */
.L_x_193:
[C---:B------:R-:W-:Y:S01]  /*3610*/  LEA R4, R11.reuse, UR6, 0x4 ;  /* 0x000000060b047c11 */ /* 0x040fe2000f8e20ff */
[----:B-1----:R-:W-:Y:S01]  /*3620*/  VIADD R2, R2, 0x160 ;  /* 0x0000016002027836 */ /* 0x002fe20000000000 */
[----:B------:R-:W-:Y:S01]  /*3630*/  SEL R8, R8, RZ, P0 ;  /* 0x000000ff08087207 */ /* 0x000fe20000000000 */
[----:B------:R-:W-:-:S03]  /*3640*/  VIADD R11, R11, 0x1 ;  /* 0x000000010b0b7836 */ /* 0x000fc60000000000 */
[----:B------:R-:W1:Y:S01]  /*3650*/  LDS.128 R4, [R4+0x1e0] ;  /* 0x0001e00004047984 */ /* 0x000e620000000c00 */
[----:B------:R-:W-:Y:S02]  /*3660*/  PRMT R2, RZ, 0x654, R2 ;  /* 0x00000654ff027816 */ /* 0x000fe40000000002 */
[C---:B------:R-:W-:Y:S01]  /*3670*/  ISETP.NE.AND P1, PT, R11.reuse, 0x2, PT ;  /* 0x000000020b00780c */ /* 0x040fe20003f25270 */
[----:B------:R-:W-:Y:S01]  /*3680*/  @!PT LDS RZ, [RZ] ;  /* 0x00000000fffff984 */ /* 0x000fe20000000800 */
[----:B------:R-:W-:Y:S01]  /*3690*/  @!PT LDS RZ, [RZ] ;  /* 0x00000000fffff984 */ /* 0x000fe20000000800 */
[----:B------:R-:W-:Y:S01]  /*36a0*/  @!PT LDS RZ, [RZ] ;  /* 0x00000000fffff984 */ /* 0x000fe20000000800 */
[----:B------:R-:W-:Y:S01]  /*36b0*/  @!PT LDS RZ, [RZ] ;  /* 0x00000000fffff984 */ /* 0x000fe20000000800 */
[----:B------:R2:W-:Y:S06]  /*36c0*/  MEMBAR.ALL.CTA ;  /* 0x0000000000007992 */ /* 0x0005ec0000008000 */
[----:B--2---:R-:W2:Y:S01]  /*36d0*/  FENCE.VIEW.ASYNC.S ;  /* 0x00000000000073c6 */ /* 0x004ea20000000000 */
[----:B------:R-:W-:Y:S01]  /*36e0*/  SEL R11, R11, RZ, P1 ;  /* 0x000000ff0b0b7207 */ /* 0x000fe20000800000 */
[----:B--2---:R2:W-:Y:S01]  /*36f0*/  SYNCS.ARRIVE.TRANS64.RED.A1T0 RZ, [R2+URZ], RZ ;  /* 0x000000ff02ff79a7 */ /* 0x0045e200081004ff */
[----:B-1----:R-:W-:-:S02]  /*3700*/  LOP3.LUT P3, RZ, R6, 0x1, RZ, 0xc0, !PT ;  /* 0x0000000106ff7812 */ /* 0x002fc4000786c0ff */
[----:B------:R-:W-:-:S04]  /*3710*/  SEL R5, RZ, 0x1, P1 ;  /* 0x00000001ff057807 */ /* 0x000fc80000800000 */
[----:B------:R-:W-:Y:S02]  /*3720*/  LOP3.LUT R10, R10, R5, RZ, 0x3c, !PT ;  /* 0x000000050a0a7212 */ /* 0x000fe400078e3cff */
[----:B--2---:R-:W-:-:S04]  /*3730*/  SEL R2, RZ, 0x1, P0 ;  /* 0x00000001ff027807 */ /* 0x004fc80000000000 */
[----:B------:R-:W-:Y:S01]  /*3740*/  LOP3.LUT R9, R9, R2, RZ, 0x3c, !PT ;  /* 0x0000000209097212 */ /* 0x000fe200078e3cff */
[----:B------:R-:W-:Y:S06]  /*3750*/  @P3 BRA `(.L_x_64) ;  /* 0xfffffffc002c3947 */ /* 0x000fec000383ffff */
[----:B------:R-:W-:Y:S01]  /*3760*/  ULEA UR4, UR5, UR6, 0x3 ;  /* 0x0000000605047291 */ /* 0x000fe2000f8e18ff */
[----:B------:R-:W-:-:S08]  /*3770*/  SHF.L.U32 R3, R12, 0x1f, RZ ;  /* 0x0000001f0c037819 */ /* 0x000fd000000006ff */
[----:B------:R-:W1:Y:S02]  /*3780*/  SYNCS.PHASECHK.TRANS64 P0, [UR4+0x160], R3 ;  /* 0x00016003ff0075a7 */ /* 0x000e640008001004 */
[----:B-1----:R-:W-:Y:S05]  /*3790*/  @P0 BRA `(.L_x_65) ;  /* 0x0000000000080947 */ /* 0x002fea0003800000 */
[----:B------:R-:W1:Y:S02]  /*37a0*/  SYNCS.PHASECHK.TRANS64.TRYWAIT P0, [UR4+0x160], R3 ;  /* 0x00016003ff0075a7 */ /* 0x000e640008001104 */
[----:B-1----:R-:W-:Y:S05]  /*37b0*/  @!P0 BRA `(.L_x_66) ;  /* 0x0000007400ac8947 */ /* 0x002fea0003800000 */
.L_x_65:
[----:B------:R-:W-:-:S04]  /*37c0*/  UIADD3 UR7, UPT, UPT, UR5, 0x1, URZ ;  /* 0x0000000105077890 */ /* 0x000fc8000fffe0ff */
[----:B------:R-:W-:-:S04]  /*37d0*/  UISETP.NE.AND UP0, UPT, UR7, 0x2, UPT ;  /* 0x000000020700788c */ /* 0x000fc8000bf05270 */
[----:B------:R-:W-:Y:S02]  /*37e0*/  USEL UR8, URZ, 0x1, UP0 ;  /* 0x00000001ff087887 */ /* 0x000fe40008000000 */
[----:B------:R-:W-:-:S04]  /*37f0*/  USEL UR7, UR7, URZ, UP0 ;  /* 0x000000ff07077287 */ /* 0x000fc80008000000 */
[----:B------:R-:W-:Y:S01]  /*3800*/  ULEA UR7, UR7, UR6, 0x3 ;  /* 0x0000000607077291 */ /* 0x000fe2000f8e18ff */
[----:B-1----:R-:W-:-:S04]  /*3810*/  LOP3.LUT R3, R12, UR8, RZ, 0x3c, !PT ;  /* 0x000000080c037c12 */ /* 0x002fc8000f8e3cff */
[----:B------:R-:W-:-:S04]  /*3820*/  SHF.L.U32 R0, R3, 0x1f, RZ ;  /* 0x0000001f03007819 */ /* 0x000fc800000006ff */
[----:B------:R-:W1:Y:S02]  /*3830*/  SYNCS.PHASECHK.TRANS64 P0, [UR7+0x160], R0 ;  /* 0x00016000ff0075a7 */ /* 0x000e640008001007 */
[----:B-1----:R-:W-:Y:S05]  /*3840*/  @P0 EXIT ;  /* 0x000000000000094d */ /* 0x002fea0003800000 */
[----:B------:R-:W-:Y:S02]  /*3850*/  SHF.L.U32 R3, R3, 0x1f, RZ ;  /* 0x0000001f03037819 */ /* 0x000fe400000006ff */
[----:B------:R-:W-:-:S07]  /*3860*/  MOV R0, UR7 ;  /* 0x0000000700007c02 */ /* 0x000fce0008000f00 */
.L_x_67:
[----:B-1----:R1:W2:Y:S02]  /*3870*/  SYNCS.PHASECHK.TRANS64.TRYWAIT P0, [R0+URZ+0x160], R3 ;  /* 0x00016003000075a7 */ /* 0x0022a400080011ff */
[----:B--2---:R-:W-:Y:S05]  /*3880*/  @!P0 NANOSLEEP.SYNCS 0x989680 ;  /* 0x009896800000895d */ /* 0x004fea0003900000 */
[----:B------:R-:W2:Y:S02]  /*3890*/  @!P0 SYNCS.PHASECHK.TRANS64 P0, [R0+URZ+0x160], R3 ;  /* 0x00016003000085a7 */ /* 0x000ea400080010ff */
[----:B--2---:R-:W-:Y:S05]  /*38a0*/  @P0 EXIT ;  /* 0x000000000000094d */ /* 0x004fea0003800000 */
[----:B------:R-:W-:Y:S05]  /*38b0*/  BRA `(.L_x_67) ;  /* 0xfffffffc00ec7947 */ /* 0x000fea000383ffff */
.L_x_60:
[----:B------:R-:W-:Y:S05]  /*38c0*/  BRA.U UP4, `(.L_x_68) ;  /* 0x0000001104a07547 */ /* 0x000fea000b800000 */
[----:B------:R-:W-:Y:S01]  /*38d0*/  UMOV UR4, 0x40 ;  /* 0x0000004000047882 */ /* 0x000fe20000000000 */
[----:B------:R-:W-:Y:S01]  /*38e0*/  NOP ;  /* 0x0000000000007918 */ /* 0x000fe20000000000 */
[----:B------:R-:W-:Y:S01]  /*38f0*/  ULEA UR5, UR58, UR4, 0x18 ;  /* 0x000000043a057291 */ /* 0x000fe2000f8ec0ff */
[----:B------:R-:W-:Y:S02]  /*3900*/  UMOV UR6, 0x400 ;  /* 0x0000040000067882 */ /* 0x000fe40000000000 */
[----:B------:R-:W-:-:S06]  /*3910*/  ULEA UR6, UR58, UR6, 0x18 ;  /* 0x000000063a067291 */ /* 0x000fcc000f8ec0ff */
[----:B------:R-:W1:Y:S02]  /*3920*/  LDS.U8 R0, [UR5+0x1c] ;  /* 0x00001c05ff007984 */ /* 0x000e640008000000 */
[----:B-1----:R-:W-:-:S13]  /*3930*/  ISETP.NE.AND P0, PT, R0, RZ, PT ;  /* 0x000000ff0000720c */ /* 0x002fda0003f05270 */
[----:B------:R-:W-:Y:S05]  /*3940*/  @P0 BRA `(.L_x_69) ;  /* 0x0000000400080947 */ /* 0x000fea0003800000 */
[----:B------:R-:W-:Y:S02]  /*3950*/  UISETP.NE.U32.AND UP1, UPT, UR33, 0x1, UPT ;  /* 0x000000012100788c */ /* 0x000fe4000bf25070 */
[----:B------:R-:W-:-:S07]  /*3960*/  UIADD3 UR7, UPT, UPT, UR5, 0x8, URZ ;  /* 0x0000000805077890 */ /* 0x000fce000fffe0ff */
[----:B------:R-:W-:Y:S05]  /*3970*/  BRA.U !UP1, `(.L_x_70) ;  /* 0x00000001099c7547 */ /* 0x000fea000b800000 */
[----:B------:R-:W-:Y:S01]  /*3980*/  ELECT P0, URZ, PT ;  /* 0x0000000000ff782f */ /* 0x000fe20003800000 */
[----:B------:R-:W-:-:S12]  /*3990*/  BSSY B0, `(.L_x_70) ;  /* 0x0000025000007945 */ /* 0x000fd80003800000 */
[----:B------:R-:W-:Y:S05]  /*39a0*/  @!P0 BRA `(.L_x_71) ;  /* 0x00000000008c8947 */ /* 0x000fea0003800000 */
[----:B------:R-:W-:-:S05]  /*39b0*/  UMOV UR4, 0x10 ;  /* 0x0000001000047882 */ /* 0x000fca0000000000 */
[----:B------:R-:W-:Y:S04]  /*39c0*/  DEPBAR.LE SB1, 0x36 ;  /* 0x00009d800000791a */ /* 0x000fe80000000000 */
[----:B------:R-:W1:Y:S02]  /*39d0*/  UTCATOMSWS.2CTA.FIND_AND_SET.ALIGN UP0, UR4, UR4 ;  /* 0x00000004000475e3 */ /* 0x000e640008200800 */
[----:B-1----:R-:W-:Y:S01]  /*39e0*/  MOV R11, UR4 ;  /* 0x00000004000b7c02 */ /* 0x002fe20008000f00 */
[----:B------:R-:W-:Y:S06]  /*39f0*/  BRA.U UP0, `(.L_x_72) ;  /* 0x0000000100187547 */ /* 0x000fec000b800000 */
.L_x_73:
[----:B------:R-:W-:Y:S05]  /*3a00*/  NANOSLEEP 0x64 ;  /* 0x000000640000795d */ /* 0x000fea0003800000 */
[----:B------:R-:W-:-:S05]  /*3a10*/  UMOV UR4, 0x10 ;  /* 0x0000001000047882 */ /* 0x000fca0000000000 */
[----:B------:R-:W-:Y:S04]  /*3a20*/  DEPBAR.LE SB1, 0x36 ;  /* 0x00009d800000791a */ /* 0x000fe80000000000 */
[----:B------:R-:W1:Y:S02]  /*3a30*/  UTCATOMSWS.2CTA.FIND_AND_SET.ALIGN UP0, UR4, UR4 ;  /* 0x00000004000475e3 */ /* 0x000e640008200800 */
[----:B-1----:R-:W-:Y:S01]  /*3a40*/  MOV R11, UR4 ;  /* 0x00000004000b7c02 */ /* 0x002fe20008000f00 */
[----:B------:R-:W-:Y:S05]  /*3a50*/  BRA.U !UP0, `(.L_x_73) ;  /* 0xfffffffd08e87547 */ /* 0x000fea000b83ffff */
.L_x_72:
[----:B------:R-:W1:Y:S01]  /*3a60*/  LDS R7, [UR5+0x10] ;  /* 0x00001005ff077984 */ /* 0x000e620008000800 */
[----:B------:R-:W-:Y:S01]  /*3a70*/  IMAD.U32 R5, RZ, RZ, UR6 ;  /* 0x00000006ff057e24 */ /* 0x000fe2000f8e00ff */
[----:B------:R-:W-:-:S03]  /*3a80*/  MOV R4, UR34 ;  /* 0x0000002200047c02 */ /* 0x000fc60008000f00 */
[----:B------:R-:W-:Y:S01]  /*3a90*/  VIADD R5, R5, 0x200 ;  /* 0x0000020005057836 */ /* 0x000fe20000000000 */
[----:B-1----:R-:W-:-:S04]  /*3aa0*/  SHF.L.U32 R7, R7, 0x1f, RZ ;  /* 0x0000001f07077819 */ /* 0x002fc800000006ff */
[----:B------:R-:W1:Y:S02]  /*3ab0*/  SYNCS.PHASECHK.TRANS64.TRYWAIT P0, [UR5+0x8], R7 ;  /* 0x00000807ff0075a7 */ /* 0x000e640008001105 */
[----:B-1----:R-:W-:Y:S05]  /*3ac0*/  @P0 BRA `(.L_x_74) ;  /* 0x0000000000080947 */ /* 0x002fea0003800000 */
[----:B------:R-:W1:Y:S02]  /*3ad0*/  SYNCS.PHASECHK.TRANS64.TRYWAIT P0, [UR5+0x8], R7 ;  /* 0x00000807ff0075a7 */ /* 0x000e640008001105 */
[----:B-1----:R-:W-:Y:S05]  /*3ae0*/  @!P0 BRA `(.L_x_75) ;  /* 0x0000007000f88947 */ /* 0x002fea0003800000 */
.L_x_74:
[----:B-1----:R-:W-:Y:S01]  /*3af0*/  HFMA2 R0, -RZ, RZ, 0, 5.9604644775390625e-08 ;  /* 0x00000001ff007431 */ /* 0x002fe200000001ff */
[----:B------:R-:W-:Y:S01]  /*3b00*/  UPRMT UR4, UR34, 0x654, UR7 ;  /* 0x0000065422047896 */ /* 0x000fe20008000007 */
[----:B------:R-:W-:Y:S01]  /*3b10*/  IMAD.MOV.U32 R8, RZ, RZ, 0xffff ;  /* 0x0000ffffff087424 */ /* 0x000fe200078e00ff */
[----:B------:R-:W-:Y:S01]  /*3b20*/  PRMT R4, R4, 0x654, R5 ;  /* 0x0000065404047816 */ /* 0x000fe20000000005 */
[----:B------:R-:W-:Y:S02]  /*3b30*/  IMAD.MOV.U32 R6, RZ, RZ, 0x4 ;  /* 0x00000004ff067424 */ /* 0x000fe400078e00ff */
[----:B------:R-:W-:Y:S01]  /*3b40*/  IMAD.SHL.U32 R9, R11, 0x20, RZ ;  /* 0x000000200b097824 */ /* 0x000fe200078e00ff */
[----:B------:R-:W-:Y:S02]  /*3b50*/  MOV R5, UR4 ;  /* 0x0000000400057c02 */ /* 0x000fe40008000f00 */
[-C--:B------:R-:W-:Y:S01]  /*3b60*/  SHF.L.U32 R8, R8, R11.reuse, RZ ;  /* 0x0000000b08087219 */ /* 0x080fe200000006ff */
[----:B------:R1:W-:Y:S01]  /*3b70*/  SYNCS.ARRIVE.TRANS64.RED RZ, [UR4], R6 ;  /* 0x00000006ffff79a7 */ /* 0x0003e20008000404 */
[----:B------:R-:W-:Y:S01]  /*3b80*/  SHF.L.U32 R7, R0, R11, RZ ;  /* 0x0000000b00077219 */ /* 0x000fe200000006ff */
[----:B------:R1:W-:Y:S04]  /*3b90*/  STS [UR6+0x200], R9 ;  /* 0x00020009ff007988 */ /* 0x0003e80008000806 */
[----:B------:R1:W-:Y:S04]  /*3ba0*/  STAS [R4.64], R11 ;  /* 0x0000000b04007dbd */ /* 0x0003e8000c0008ff */
[----:B------:R1:W-:Y:S04]  /*3bb0*/  ATOMS.OR RZ, [UR5+0x14], R8 ;  /* 0x00001408ffff798c */ /* 0x0003e8000b000005 */
[----:B------:R1:W-:Y:S04]  /*3bc0*/  ATOMS.OR RZ, [UR5+0x18], R7 ;  /* 0x00001807ffff798c */ /* 0x0003e8000b000005 */
[----:B------:R1:W-:Y:S02]  /*3bd0*/  ATOMS.XOR RZ, [UR5+0x10], R0 ;  /* 0x00001000ffff798c */ /* 0x0003e4000b800005 */
.L_x_71:
[----:B------:R-:W-:Y:S05]  /*3be0*/  BSYNC B0 ;  /* 0x0000000000007941 */ /* 0x000fea0003800000 */
.L_x_70:
[----:B------:R-:W-:Y:S05]  /*3bf0*/  BRA.U UP1, `(.L_x_76) ;  /* 0x00000001016c7547 */ /* 0x000fea000b800000 */
[----:B------:R-:W-:-:S03]  /*3c00*/  UMOV UR4, 0xffffffff ;  /* 0xffffffff00047882 */ /* 0x000fc60000000000 */
[----:B------:R-:W-:Y:S05]  /*3c10*/  BRA.DIV UR4, `(.L_x_77) ;  /* 0x0000007204c47947 */ /* 0x000fea000b800000 */
[----:B------:R-:W-:-:S13]  /*3c20*/  ELECT P6, URZ, PT ;  /* 0x0000000000ff782f */ /* 0x000fda00038c0000 */
.L_x_197:
[----:B------:R-:W-:Y:S05]  /*3c30*/  @!P6 BRA `(.L_x_76) ;  /* 0x00000000005ce947 */ /* 0x000fea0003800000 */
[----:B-1----:R-:W1:Y:S02]  /*3c40*/  LDS R5, [UR5+0x10] ;  /* 0x00001005ff057984 */ /* 0x002e640008000800 */
[----:B-1----:R-:W-:-:S04]  /*3c50*/  SHF.L.U32 R5, R5, 0x1f, RZ ;  /* 0x0000001f05057819 */ /* 0x002fc800000006ff */
[----:B------:R-:W1:Y:S02]  /*3c60*/  SYNCS.PHASECHK.TRANS64.TRYWAIT P0, [UR5+0x8], R5 ;  /* 0x00000805ff0075a7 */ /* 0x000e640008001105 */
[----:B-1----:R-:W-:Y:S05]  /*3c70*/  @P0 BRA `(.L_x_78) ;  /* 0x0000000000080947 */ /* 0x002fea0003800000 */
[----:B------:R-:W1:Y:S02]  /*3c80*/  SYNCS.PHASECHK.TRANS64.TRYWAIT P0, [UR5+0x8], R5 ;  /* 0x00000805ff0075a7 */ /* 0x000e640008001105 */
[----:B-1----:R-:W-:Y:S05]  /*3c90*/  @!P0 BRA `(.L_x_79) ;  /* 0x0000007000c48947 */ /* 0x002fea0003800000 */
.L_x_78:
[----:B------:R-:W2:Y:S01]  /*3ca0*/  LDS R7, [UR6+0x200] ;  /* 0x00020006ff077984 */ /* 0x000ea20008000800 */
[----:B-1----:R-:W-:Y:S02]  /*3cb0*/  HFMA2 R0, -RZ, RZ, 0, 5.9604644775390625e-08 ;  /* 0x00000001ff007431 */ /* 0x002fe400000001ff */
[----:B------:R-:W-:Y:S01]  /*3cc0*/  IMAD.MOV.U32 R4, RZ, RZ, 0xffff ;  /* 0x0000ffffff047424 */ /* 0x000fe200078e00ff */
[----:B------:R-:W-:Y:S01]  /*3cd0*/  UPRMT UR4, UR34, 0x654, UR7 ;  /* 0x0000065422047896 */ /* 0x000fe20008000007 */
[----:B--2---:R-:W-:-:S03]  /*3ce0*/  IMAD.SHL.U32 R5, R7, 0x20, RZ ;  /* 0x0000002007057824 */ /* 0x004fc600078e00ff */
[-C--:B------:R-:W-:Y:S02]  /*3cf0*/  SHF.L.U32 R4, R4, R7.reuse, RZ ;  /* 0x0000000704047219 */ /* 0x080fe400000006ff */
[----:B------:R-:W-:Y:S01]  /*3d00*/  SHF.L.U32 R7, R0, R7, RZ ;  /* 0x0000000700077219 */ /* 0x000fe200000006ff */
[----:B------:R2:W-:Y:S04]  /*3d10*/  STS [UR6+0x200], R5 ;  /* 0x00020005ff007988 */ /* 0x0005e80008000806 */
[----:B------:R2:W-:Y:S04]  /*3d20*/  ATOMS.OR RZ, [UR5+0x14], R4 ;  /* 0x00001404ffff798c */ /* 0x0005e8000b000005 */
[----:B------:R2:W-:Y:S01]  /*3d30*/  ATOMS.OR RZ, [UR5+0x18], R7 ;  /* 0x00001807ffff798c */ /* 0x0005e2000b000005 */
[----:B------:R-:W-:Y:S03]  /*3d40*/  SYNCS.ARRIVE.TRANS64.RED.A1T0 RZ, [UR4], RZ ;  /* 0x000000ffffff79a7 */ /* 0x000fe60008100404 */
[----:B------:R2:W-:Y:S01]  /*3d50*/  ATOMS.XOR RZ, [UR5+0x10], R0 ;  /* 0x00001000ffff798c */ /* 0x0005e2000b800005 */
[----:B------:R-:W-:Y:S05]  /*3d60*/  BRA `(.L_x_76) ;  /* 0x0000000000107947 */ /* 0x000fea0003800000 */
.L_x_69:
[----:B------:R-:W-:Y:S02]  /*3d70*/  MOV R0, 0xffffffff ;  /* 0xffffffff00007802 */ /* 0x000fe40000000f00 */
[----:B------:R-:W-:-:S03]  /*3d80*/  MOV R4, 0x3db0 ;  /* 0x00003db000047802 */ /* 0x000fc60000000f00 */
[----:B------:R1:W-:Y:S04]  /*3d90*/  STS [UR6+0x200], R0 ;  /* 0x00020000ff007988 */ /* 0x0003e80008000806 */
[----:B-1---5:R-:W-:Y:S05]  /*3da0*/  CALL.REL.NOINC `($__internal_1_$__cuda_sm10x_tcgen05_guardrail_trap_phase_invalid_during_alloc) ;  /* 0x0000007800947944 */ /* 0x022fea0003c00000 */
.L_x_76:
[----:B------:R-:W-:Y:S05]  /*3db0*/  WARPSYNC.ALL ;  /* 0x0000000000007948 */ /* 0x000fea0003800000 */
[----:B------:R-:W3:Y:S01]  /*3dc0*/  S2UR UR4, SR_CgaCtaId ;  /* 0x00000000000479c3 */ /* 0x000ee20000008800 */
[----:B------:R-:W-:Y:S01]  /*3dd0*/  UMOV UR17, 0x400 ;  /* 0x0000040000117882 */ /* 0x000fe20000000000 */
[----:B------:R-:W-:-:S06]  /*3de0*/  NOP ;  /* 0x0000000000007918 */ /* 0x000fcc0000000000 */
[----:B------:R-:W-:Y:S06]  /*3df0*/  BAR.ARV 0x6, 0xa0 ;  /* 0x0182800000007b1d */ /* 0x000fec0000002000 */
[----:B------:R-:W4:Y:S01]  /*3e00*/  LDCU UR6, c[0x0][0x38c] ;  /* 0x00007180ff0677ac */ /* 0x000f220008000800 */
[----:B------:R-:W-:Y:S01]  /*3e10*/  LOP3.LUT R3, R3, 0xffff, RZ, 0xc0, !PT ;  /* 0x0000ffff03037812 */ /* 0x000fe200078ec0ff */
[----:B-1----:R-:W-:Y:S01]  /*3e20*/  IMAD.MOV.U32 R9, RZ, RZ, 0x1 ;  /* 0x00000001ff097424 */ /* 0x002fe200078e00ff */
[----:B------:R-:W-:Y:S01]  /*3e30*/  LOP3.LUT R2, R2, 0xffff, RZ, 0xc0, !PT ;  /* 0x0000ffff02027812 */ /* 0x000fe200078ec0ff */
[----:B------:R-:W-:Y:S01]  /*3e40*/  IMAD.MOV.U32 R8, RZ, RZ, RZ ;  /* 0x000000ffff087224 */ /* 0x000fe200078e00ff */
[----:B------:R-:W-:Y:S01]  /*3e50*/  R2UR UR20, R3 ;  /* 0x00000000031472ca */ /* 0x000fe200000e0000 */
[----:B------:R-:W-:Y:S01]  /*3e60*/  UMOV UR24, URZ ;  /* 0x000000ff00187c82 */ /* 0x000fe20008000000 */
[----:B------:R-:W-:-:S02]  /*3e70*/  R2UR UR30, R2 ;  /* 0x00000000021e72ca */ /* 0x000fc400000e0000 */
[----:B------:R-:W-:Y:S01]  /*3e80*/  CS2R R2, SRZ ;  /* 0x0000000000027805 */ /* 0x000fe2000001ff00 */
[----:B------:R-:W-:Y:S01]  /*3e90*/  UMOV UR15, URZ ;  /* 0x000000ff000f7c82 */ /* 0x000fe20008000000 */
[----:B---3--:R-:W-:Y:S01]  /*3ea0*/  ULEA UR17, UR4, UR17, 0x18 ;  /* 0x0000001104117291 */ /* 0x008fe2000f8ec0ff */
[----:B------:R-:W-:Y:S01]  /*3eb0*/  UMOV UR14, URZ ;  /* 0x000000ff000e7c82 */ /* 0x000fe20008000000 */
[----:B------:R-:W-:Y:S02]  /*3ec0*/  UISETP.NE.AND UP3, UPT, UR33, URZ, UPT ;  /* 0x000000ff2100728c */ /* 0x000fe4000bf65270 */
[----:B------:R-:W-:Y:S02]  /*3ed0*/  UIADD3 UR5, UPT, UPT, UR17, 0x6400, URZ ;  /* 0x0000640011057890 */ /* 0x000fe4000fffe0ff */
[----:B------:R-:W-:-:S03]  /*3ee0*/  UIADD3 UR4, UPT, UPT, UR17, 0x16400, URZ ;  /* 0x0001640011047890 */ /* 0x000fc6000fffe0ff */
[----:B--2---:R-:W1:Y:S01]  /*3ef0*/  LDS R0, [UR17+0x200] ;  /* 0x00020011ff007984 */ /* 0x004e620008000800 */
[----:B----4-:R-:W-:Y:S02]  /*3f00*/  UIADD3 UR6, UPT, UPT, UR6, 0x3f, URZ ;  /* 0x0000003f06067890 */ /* 0x010fe4000fffe0ff */
[----:B------:R-:W-:Y:S02]  /*3f10*/  USHF.R.U32.HI UR5, URZ, 0x4, UR5 ;  /* 0x00000004ff057899 */ /* 0x000fe40008011605 */
[----:B------:R-:W-:Y:S02]  /*3f20*/  USHF.R.S32.HI UR25, URZ, 0x1f, UR6 ;  /* 0x0000001fff197899 */ /* 0x000fe40008011406 */
[----:B------:R-:W-:Y:S02]  /*3f30*/  USHF.R.U32.HI UR4, URZ, 0x4, UR4 ;  /* 0x00000004ff047899 */ /* 0x000fe40008011604 */
[----:B------:R-:W-:Y:S02]  /*3f40*/  ULEA.HI UR25, UR25, UR6, URZ, 0x6 ;  /* 0x0000000619197291 */ /* 0x000fe4000f8f30ff */
[----:B------:R-:W-:-:S02]  /*3f50*/  ULOP3.LUT UR5, UR5, 0x3fff, URZ, 0xc0, !UPT ;  /* 0x00003fff05057892 */ /* 0x000fc4000f8ec0ff */
[----:B------:R-:W-:Y:S02]  /*3f60*/  USHF.R.S32.HI UR25, URZ, 0x6, UR25 ;  /* 0x00000006ff197899 */ /* 0x000fe40008011419 */
[----:B------:R-:W-:Y:S02]  /*3f70*/  ULOP3.LUT UR22, UR4, 0x3fff, URZ, 0xc0, !UPT ;  /* 0x00003fff04167892 */ /* 0x000fe4000f8ec0ff */
[----:B------:R-:W-:Y:S02]  /*3f80*/  UISETP.LT.AND UP0, UPT, UR25, 0x1, UPT ;  /* 0x000000011900788c */ /* 0x000fe4000bf01270 */
[----:B------:R-:W-:Y:S02]  /*3f90*/  ULOP3.LUT UR21, UR5, 0x10000, URZ, 0xfc, !UPT ;  /* 0x0001000005157892 */ /* 0x000fe4000f8efcff */
[----:B------:R-:W-:Y:S02]  /*3fa0*/  ULOP3.LUT UR22, UR22, 0x10000, URZ, 0xfc, !UPT ;  /* 0x0001000016167892 */ /* 0x000fe4000f8efcff */
[----:B------:R-:W-:Y:S01]  /*3fb0*/  USEL UR31, UR25, 0x1, !UP0 ;  /* 0x00000001191f7887 */ /* 0x000fe2000c000000 */
[----:B------:R-:W-:Y:S01]  /*3fc0*/  UMOV UR28, 0x0 ;  /* 0x00000000001c7882 */ /* 0x000fe20000000000 */
[----:B------:R-:W-:Y:S01]  /*3fd0*/  UMOV UR29, 0x8400010 ;  /* 0x08400010001d7882 */ /* 0x000fe20000000000 */
[----:B------:R-:W-:Y:S01]  /*3fe0*/  UMOV UR26, 0x0 ;  /* 0x00000000001a7882 */ /* 0x000fe20000000000 */
[----:B------:R-:W-:Y:S01]  /*3ff0*/  UMOV UR27, 0x8400010 ;  /* 0x08400010001b7882 */ /* 0x000fe20000000000 */
[----:B-1----:R-:W-:-:S15]  /*4000*/  R2UR UR32, R0 ;  /* 0x00000000002072ca */ /* 0x002fde00000e0000 */
.L_x_87:
[C---:B------:R-:W-:Y:S02]  /*4010*/  LEA R0, R8.reuse, UR17, 0x3 ;  /* 0x0000001108007c11 */ /* 0x040fe4000f8e18ff */
[----:B------:R-:W-:Y:S02]  /*4020*/  SHF.L.U32 R5, R3, 0x1f, RZ ;  /* 0x0000001f03057819 */ /* 0x000fe400000006ff */
[----:B------:R-:W-:Y:S02]  /*4030*/  LEA R4, R8, UR17, 0x4 ;  /* 0x0000001108047c11 */ /* 0x000fe4000f8e20ff */
[----:B------:R-:W1:Y:S02]  /*4040*/  SYNCS.PHASECHK.TRANS64.TRYWAIT P0, [R0+URZ+0x150], R5 ;  /* 0x00015005000075a7 */ /* 0x000e6400080011ff */
[----:B-1-3--:R-:W-:Y:S05]  /*4050*/  @!P0 BRA `(.L_x_80) ;  /* 0x0000006c00ec8947 */ /* 0x00afea0003800000 */
.L_x_198:
[----:B-1----:R-:W1:Y:S01]  /*4060*/  LDS.128 R4, [R4+0x1e0] ;  /* 0x0001e00004047984 */ /* 0x002e620000000c00 */
[----:B------:R-:W-:Y:S02]  /*4070*/  VIADD R0, R0, 0x160 ;  /* 0x0000016000007836 */ /* 0x000fe40000000000 */
[----:B------:R-:W-:Y:S01]  /*4080*/  VIADD R8, R8, 0x1 ;  /* 0x0000000108087836 */ /* 0x000fe20000000000 */
[----:B------:R-:W-:Y:S01]  /*4090*/  @!PT LDS RZ, [RZ] ;  /* 0x00000000fffff984 */ /* 0x000fe20000000800 */
[----:B------:R-:W-:Y:S01]  /*40a0*/  @!PT LDS RZ, [RZ] ;  /* 0x00000000fffff984 */ /* 0x000fe20000000800 */
[----:B------:R-:W-:Y:S01]  /*40b0*/  @!PT LDS RZ, [RZ] ;  /* 0x00000000fffff984 */ /* 0x000fe20000000800 */
[----:B------:R-:W-:Y:S01]  /*40c0*/  @!PT LDS RZ, [RZ] ;  /* 0x00000000fffff984 */ /* 0x000fe20000000800 */
[----:B------:R2:W-:Y:S06]  /*40d0*/  MEMBAR.ALL.CTA ;  /* 0x0000000000007992 */ /* 0x0005ec0000008000 */
[----:B--2---:R-:W2:Y:S01]  /*40e0*/  FENCE.VIEW.ASYNC.S ;  /* 0x00000000000073c6 */ /* 0x004ea20000000000 */
[----:B------:R-:W-:-:S04]  /*40f0*/  PRMT R0, RZ, 0x654, R0 ;  /* 0x00000654ff007816 */ /* 0x000fc80000000000 */
[----:B--2---:R2:W-:Y:S01]  /*4100*/  SYNCS.ARRIVE.TRANS64.RED.A1T0 RZ, [R0+URZ], RZ ;  /* 0x000000ff00ff79a7 */ /* 0x0045e200081004ff */
[----:B-1----:R-:W-:Y:S01]  /*4110*/  LOP3.LUT P1, RZ, R6, 0x1, RZ, 0xc0, !PT ;  /* 0x0000000106ff7812 */ /* 0x002fe2000782c0ff */
[----:B--2---:R-:W-:-:S12]  /*4120*/  BRA.U UP3, `(.L_x_81) ;  /* 0x0000000103e07547 */ /* 0x004fd8000b800000 */
[----:B------:R-:W1:Y:S01]  /*4130*/  LDCU UR4, c[0x0][0x38c] ;  /* 0x00007180ff0477ac */ /* 0x000e620008000800 */
[----:B------:R-:W-:Y:S02]  /*4140*/  PLOP3.LUT P2, PT, PT, PT, PT, 0x80, 0x8 ;  /* 0x000000000008781c */ /* 0x000fe40003f4f070 */
[----:B------:R-:W-:Y:S01]  /*4150*/  SHF.L.U32 R5, R9, 0x1f, RZ ;  /* 0x0000001f09057819 */ /* 0x000fe200000006ff */
[----:B------:R-:W-:Y:S02]  /*4160*/  ULEA UR23, UR24, UR17, 0x3 ;  /* 0x0000001118177291 */ /* 0x000fe4000f8e18ff */
[----:B------:R-:W-:Y:S02]  /*4170*/  ULEA UR18, UR24, UR32, 0x7 ;  /* 0x0000002018127291 */ /* 0x000fe4000f8e38ff */
[----:B-1----:R-:W-:-:S06]  /*4180*/  UISETP.GE.AND UP0, UPT, UR4, 0x1, UPT ;  /* 0x000000010400788c */ /* 0x002fcc000bf06270 */
[----:B------:R-:W-:-:S05]  /*4190*/  PLOP3.LUT P0, PT, PT, PT, UP0, 0x80, 0x8 ;  /* 0x000000000008781c */ /* 0x000fca0003f0f008 */
[----:B------:R-:W-:-:S08]  /*41a0*/  @UP0 ULEA UR4, UR15, UR17, 0x3 ;  /* 0x000000110f040291 */ /* 0x000fd0000f8e18ff */
[----:B------:R-:W-:-:S04]  /*41b0*/  @P0 SHF.L.U32 R0, R2, 0x1f, RZ ;  /* 0x0000001f02000819 */ /* 0x000fc800000006ff */
[----:B------:R1:W2:Y:S01]  /*41c0*/  @P0 SYNCS.PHASECHK.TRANS64.TRYWAIT P2, [UR4], R0 ;  /* 0x00000000ff0005a7 */ /* 0x0002a20008041104 */
[----:B------:R-:W3:Y:S02]  /*41d0*/  SYNCS.PHASECHK.TRANS64.TRYWAIT P0, [UR23+0x190], R5 ;  /* 0x00019005ff0075a7 */ /* 0x000ee40008001117 */
[----:B-123--:R-:W-:Y:S05]  /*41e0*/  @!P0 BRA `(.L_x_82) ;  /* 0x0000006c009c8947 */ /* 0x00efea0003800000 */
.L_x_200:
[----:B------:R-:W-:Y:S01]  /*41f0*/  UMOV UR19, UR14 ;  /* 0x0000000e00137c82 */ /* 0x000fe20008000000 */
[----:B------:R-:W-:Y:S05]  /*4200*/  BRA.U !UP0, `(.L_x_83) ;  /* 0x0000000108987547 */ /* 0x000fea000b800000 */
[----:B------:R-:W-:Y:S02]  /*4210*/  UIADD3 UR19, UPT, UPT, UR31, UR14, URZ ;  /* 0x0000000e1f137290 */ /* 0x000fe4000fffe0ff */
[----:B------:R-:W-:Y:S01]  /*4220*/  UPLOP3.LUT UP2, UPT, UPT, UPT, UPT, 0x40, 0x4 ;  /* 0x000000000004789c */ /* 0x000fe20003f4e870 */
[----:B------:R-:W-:Y:S01]  /*4230*/  UMOV UR16, UR25 ;  /* 0x0000001900107c82 */ /* 0x000fe20008000000 */
[----:B------:R-:W-:-:S09]  /*4240*/  UMOV UR6, UR15 ;  /* 0x0000000f00067c82 */ /* 0x000fd20008000000 */
.L_x_86:
[----:B--2---:R-:W-:Y:S01]  /*4250*/  ULEA UR5, UR6, UR17, 0x3 ;  /* 0x0000001106057291 */ /* 0x004fe2000f8e18ff */
[----:B---3--:R-:W-:Y:S11]  /*4260*/  @P2 BRA `(.L_x_84) ;  /* 0x00000000000c2947 */ /* 0x008ff60003800000 */
[----:B-1----:R-:W-:Y:S04]  /*4270*/  SHF.L.U32 R5, R2, 0x1f, RZ ;  /* 0x0000001f02057819 */ /* 0x002fe800000006ff */
[----:B------:R-:W1:Y:S02]  /*4280*/  SYNCS.PHASECHK.TRANS64.TRYWAIT P0, [UR5], R5 ;  /* 0x00000005ff0075a7 */ /* 0x000e640008001105 */
[----:B-1----:R-:W-:Y:S05]  /*4290*/  @!P0 BRA `(.L_x_85) ;  /* 0x0000006c00888947 */ /* 0x002fea0003800000 */
.L_x_84:
[----:B------:R-:W-:Y:S01]  /*42a0*/  UISETP.NE.AND UP0, UPT, UR16, 0x1, UPT ;  /* 0x000000011000788c */ /* 0x000fe2000bf05270 */
[----:B------:R-:W-:Y:S01]  /*42b0*/  PLOP3.LUT P2, PT, PT, PT, PT, 0x80, 0x8 ;  /* 0x000000000008781c */ /* 0x000fe20003f4f070 */
[----:B------:R-:W-:Y:S02]  /*42c0*/  UIADD3 UR4, UPT, UPT, UR6, 0x1, URZ ;  /* 0x0000000106047890 */ /* 0x000fe4000fffe0ff */
[----:B------:R-:W-:Y:S02]  /*42d0*/  ULEA UR12, UR6, UR22, 0x9 ;  /* 0x00000016060c7291 */ /* 0x000fe4000f8e48ff */
[----:B------:R-:W-:Y:S01]  /*42e0*/  UISETP.NE.AND UP1, UPT, UR4, 0x10, UPT ;  /* 0x000000100400788c */ /* 0x000fe2000bf25270 */
[----:B------:R-:W-:Y:S01]  /*42f0*/  PLOP3.LUT P0, PT, PT, PT, UP0, 0x80, 0x8 ;  /* 0x000000000008781c */ /* 0x000fe20003f0f008 */
[----:B------:R-:W-:Y:S02]  /*4300*/  UIADD3 UR10, UPT, UPT, UR12, 0x2, URZ ;  /* 0x000000020c0a7890 */ /* 0x000fe4000fffe0ff */
[----:B------:R-:W-:Y:S02]  /*4310*/  USEL UR7, URZ, 0x1, UP1 ;  /* 0x00000001ff077887 */ /* 0x000fe40008800000 */
[----:B------:R-:W-:Y:S02]  /*4320*/  USEL UR15, UR4, URZ, UP1 ;  /* 0x000000ff040f7287 */ /* 0x000fe40008800000 */
[----:B------:R-:W-:Y:S02]  /*4330*/  UIADD3 UR14, UPT, UPT, UR14, 0x1, URZ ;  /* 0x000000010e0e7890 */ /* 0x000fe4000fffe0ff */
[----:B------:R-:W-:Y:S01]  /*4340*/  @UP0 ULEA UR4, UR15, UR17, 0x3 ;  /* 0x000000110f040291 */ /* 0x000fe2000f8e18ff */
[----:B------:R-:W-:Y:S01]  /*4350*/  LOP3.LUT R2, R2, UR7, RZ, 0x3c, !PT ;  /* 0x0000000702027c12 */ /* 0x000fe2000f8e3cff */
[----:B------:R-:W-:Y:S01]  /*4360*/  UIADD3 UR7, UPT, UPT, UR5, 0x80, URZ ;  /* 0x0000008005077890 */ /* 0x000fe2000fffe0ff */
[----:B------:R-:W-:Y:S02]  /*4370*/  UMOV UR13, 0x80004020 ;  /* 0x80004020000d7882 */ /* 0x000fe40000000000 */
[----:B-1----:R-:W-:Y:S01]  /*4380*/  @P0 SHF.L.U32 R0, R2, 0x1f, RZ ;  /* 0x0000001f02000819 */ /* 0x002fe200000006ff */
[----:B------:R-:W-:Y:S01]  /*4390*/  UMOV UR5, 0x80004020 ;  /* 0x8000402000057882 */ /* 0x000fe20000000000 */
[----:B------:R-:W-:Y:S01]  /*43a0*/  UMOV UR11, 0x80004020 ;  /* 0x80004020000b7882 */ /* 0x000fe20000000000 */
[----:B------:R-:W-:Y:S01]  /*43b0*/  UMOV UR9, 0x80004020 ;  /* 0x8000402000097882 */ /* 0x000fe20000000000 */
[----:B------:R2:W3:Y:S01]  /*43c0*/  @P0 SYNCS.PHASECHK.TRANS64.TRYWAIT P2, [UR4], R0 ;  /* 0x00000000ff0005a7 */ /* 0x0004e20008041104 */
[----:B------:R-:W-:Y:S02]  /*43d0*/  ULEA UR4, UR6, UR21, 0x8 ;  /* 0x0000001506047291 */ /* 0x000fe4000f8e40ff */
[----:B------:R-:W-:Y:S02]  /*43e0*/  UISETP.NE.AND UP0, UPT, UR14, UR19, UPT ;  /* 0x000000130e00728c */ /* 0x000fe4000bf05270 */
[----:B------:R-:W-:Y:S02]  /*43f0*/  UIADD3 UR8, UPT, UPT, UR4, 0x2, URZ ;  /* 0x0000000204087890 */ /* 0x000fe4000fffe0ff */
[----:B------:R-:W-:Y:S01]  /*4400*/  UIADD3 UR16, UPT, UPT, UR16, -0x1, URZ ;  /* 0xffffffff10107890 */ /* 0x000fe2000fffe0ff */
[----:B------:R-:W-:Y:S02]  /*4410*/  UMOV UR6, UR15 ;  /* 0x0000000f00067c82 */ /* 0x000fe40008000000 */
[----:B------:R2:W-:Y:S01]  /*4420*/  UTCQMMA.2CTA gdesc[UR4], gdesc[UR12], tmem[UR18], tmem[UR28], idesc[UR29], UP2 ;  /* 0x00ff1c0c040075ea */ /* 0x0005e20009200312 */
[----:B------:R-:W-:Y:S03]  /*4430*/  UPLOP3.LUT UP2, UPT, UPT, UPT, UPT, 0x80, 0x8 ;  /* 0x000000000008789c */ /* 0x000fe60003f4f070 */
[----:B------:R2:W-:Y:S01]  /*4440*/  UTCQMMA.2CTA gdesc[UR8], gdesc[UR10], tmem[UR18], tmem[UR26], idesc[UR27], UPT ;  /* 0x00ff1a0a080075ea */ /* 0x0005e2000ba00312 */
[----:B------:R2:W-:Y:S01]  /*4450*/  UTCBAR.2CTA.MULTICAST [UR7], URZ, UR20 ;  /* 0x000000ff070073e9 */ /* 0x0005e20008200814 */
[----:B------:R-:W-:Y:S06]  /*4460*/  BRA.U UP0, `(.L_x_86) ;  /* 0xfffffffd00787547 */ /* 0x000fec000b83ffff */
.L_x_83:
[----:B--2---:R-:W-:Y:S01]  /*4470*/  UIADD3 UR4, UPT, UPT, UR23, 0x170, URZ ;  /* 0x0000017017047890 */ /* 0x004fe2000fffe0ff */
[----:B------:R-:W-:-:S08]  /*4480*/  UMOV UR14, UR19 ;  /* 0x00000013000e7c82 */ /* 0x000fd00008000000 */
[----:B------:R2:W-:Y:S01]  /*4490*/  UTCBAR.2CTA.MULTICAST [UR4], URZ, UR30 ;  /* 0x000000ff040073e9 */ /* 0x0005e2000820081e */
[----:B------:R-:W-:Y:S02]  /*44a0*/  NOP ;  /* 0x0000000000007918 */ /* 0x000fe40000000000 */
.L_x_81:
[----:B--2---:R-:W-:Y:S01]  /*44b0*/  UIADD3 UR4, UPT, UPT, UR24, 0x1, URZ ;  /* 0x0000000118047890 */ /* 0x004fe2000fffe0ff */
[----:B------:R-:W-:-:S03]  /*44c0*/  ISETP.NE.AND P0, PT, R8, 0x2, PT ;  /* 0x000000020800780c */ /* 0x000fc60003f05270 */
[----:B------:R-:W-:Y:S01]  /*44d0*/  UISETP.NE.AND UP0, UPT, UR4, 0x4, UPT ;  /* 0x000000040400788c */ /* 0x000fe2000bf05270 */
[----:B-1----:R-:W-:Y:S02]  /*44e0*/  SEL R0, RZ, 0x1, P0 ;  /* 0x00000001ff007807 */ /* 0x002fe40000000000 */
[----:B------:R-:W-:Y:S01]  /*44f0*/  SEL R8, R8, RZ, P0 ;  /* 0x000000ff08087207 */ /* 0x000fe20000000000 */
[----:B------:R-:W-:Y:S01]  /*4500*/  USEL UR5, URZ, 0x1, UP0 ;  /* 0x00000001ff057887 */ /* 0x000fe20008000000 */
[----:B------:R-:W-:Y:S01]  /*4510*/  LOP3.LUT R3, R3, R0, RZ, 0x3c, !PT ;  /* 0x0000000003037212 */ /* 0x000fe200078e3cff */
[----:B------:R-:W-:-:S04]  /*4520*/  USEL UR24, UR4, URZ, UP0 ;  /* 0x000000ff04187287 */ /* 0x000fc80008000000 */
[----:B------:R-:W-:Y:S01]  /*4530*/  LOP3.LUT R9, R9, UR5, RZ, 0x3c, !PT ;  /* 0x0000000509097c12 */ /* 0x000fe2000f8e3cff */
[----:B------:R-:W-:Y:S07]  /*4540*/  @P1 BRA `(.L_x_87) ;  /* 0xfffffff800b01947 */ /* 0x000fee000383ffff */
[----:B------:R-:W1:Y:S01]  /*4550*/  S2UR UR8, SR_CgaCtaId ;  /* 0x00000000000879c3 */ /* 0x000e620000008800 */
[----:B------:R-:W-:Y:S01]  /*4560*/  ELECT P0, URZ, PT ;  /* 0x0000000000ff782f */ /* 0x000fe20003800000 */
[----:B------:R-:W-:Y:S01]  /*4570*/  HFMA2 R0, -RZ, RZ, 0, 5.9604644775390625e-08 ;  /* 0x00000001ff007431 */ /* 0x000fe200000001ff */
[----:B------:R-:W-:-:S05]  /*4580*/  UMOV UR4, 0x40 ;  /* 0x0000004000047882 */ /* 0x000fca0000000000 */
[----:B------:R-:W-:Y:S01]  /*4590*/  UVIRTCOUNT.DEALLOC.SMPOOL 0x80 ;  /* 0x000000800000784c */ /* 0x000fe20000000000 */
[----:B------:R-:W-:Y:S02]  /*45a0*/  UISETP.NE.AND UP1, UPT, UR33, URZ, UPT ;  /* 0x000000ff2100728c */ /* 0x000fe4000bf25270 */
[----:B-1----:R-:W-:-:S09]  /*45b0*/  ULEA UR8, UR8, UR4, 0x18 ;  /* 0x0000000408087291 */ /* 0x002fd2000f8ec0ff */
[----:B------:R1:W-:Y:S01]  /*45c0*/  @P0 STS.U8 [UR8+0x1c], R0 ;  /* 0x00001c00ff000988 */ /* 0x0003e20008000008 */
[----:B------:R-:W-:Y:S05]  /*45d0*/  BRA.U UP1, `(.L_x_88) ;  /* 0x0000000101a07547 */ /* 0x000fea000b800000 */
[----:B------:R-:W-:Y:S01]  /*45e0*/  UIADD3 UR7, UPT, UPT, UR17, 0x190, URZ ;  /* 0x0000019011077890 */ /* 0x000fe2000fffe0ff */
[----:B------:R-:W-:-:S03]  /*45f0*/  SHF.L.U32 R3, R9, 0x1f, RZ ;  /* 0x0000001f09037819 */ /* 0x000fc600000006ff */
[----:B------:R-:W-:-:S09]  /*4600*/  ULEA UR4, UR24, UR7, 0x3 ;  /* 0x0000000718047291 */ /* 0x000fd2000f8e18ff */
[----:B------:R-:W2:Y:S02]  /*4610*/  SYNCS.PHASECHK.TRANS64.TRYWAIT P0, [UR4], R3 ;  /* 0x00000003ff0075a7 */ /* 0x000ea40008001104 */
[----:B--2---:R-:W-:Y:S05]  /*4620*/  @!P0 BRA `(.L_x_89) ;  /* 0x0000006800bc8947 */ /* 0x004fea0003800000 */
.L_x_203:
        /* <DEDUP_REMOVED lines=9> */
.L_x_205:
        /* <DEDUP_REMOVED lines=9> */
.L_x_207:
[----:B------:R-:W-:-:S04]  /*4750*/  UIADD3 UR4, UPT, UPT, UR4, 0x1, URZ ;  /* 0x0000000104047890 */ /* 0x000fc8000fffe0ff */
[----:B------:R-:W-:-:S04]  /*4760*/  UISETP.NE.AND UP0, UPT, UR4, 0x4, UPT ;  /* 0x000000040400788c */ /* 0x000fc8000bf05270 */
[----:B------:R-:W-:Y:S02]  /*4770*/  USEL UR5, URZ, 0x1, UP0 ;  /* 0x00000001ff057887 */ /* 0x000fe40008000000 */
[----:B------:R-:W-:-:S04]  /*4780*/  USEL UR4, UR4, URZ, UP0 ;  /* 0x000000ff04047287 */ /* 0x000fc80008000000 */
[----:B------:R-:W-:Y:S01]  /*4790*/  ULEA UR4, UR4, UR7, 0x3 ;  /* 0x0000000704047291 */ /* 0x000fe2000f8e18ff */
[----:B-1----:R-:W-:-:S04]  /*47a0*/  LOP3.LUT R3, R2, UR5, RZ, 0x3c, !PT ;  /* 0x0000000502037c12 */ /* 0x002fc8000f8e3cff */
[----:B------:R-:W-:Y:S01]  /*47b0*/  SHF.L.U32 R3, R3, 0x1f, RZ ;  /* 0x0000001f03037819 */ /* 0x000fe200000006ff */
[----:B------:R-:W-:-:S04]  /*47c0*/  IMAD.U32 R0, RZ, RZ, UR4 ;  /* 0x00000004ff007e24 */ /* 0x000fc8000f8e00ff */
[----:B------:R1:W2:Y:S03]  /*47d0*/  SYNCS.PHASECHK.TRANS64.TRYWAIT P0, [R0+URZ], R3 ;  /* 0x00000003000075a7 */ /* 0x0002a600080011ff */
[----:B--2---:R-:W-:Y:S05]  /*47e0*/  @!P0 NANOSLEEP.SYNCS 0x989680 ;  /* 0x009896800000895d */ /* 0x004fea0003900000 */
[----:B------:R-:W2:Y:S02]  /*47f0*/  @!P0 SYNCS.PHASECHK.TRANS64 P0, [R0+URZ], R3 ;  /* 0x00000003000085a7 */ /* 0x000ea400080010ff */
[----:B--2---:R-:W-:Y:S05]  /*4800*/  @P0 BRA `(.L_x_92) ;  /* 0x0000000000200947 */ /* 0x004fea0003800000 */
.L_x_93:
[----:B--2---:R2:W4:Y:S02]  /*4810*/  SYNCS.PHASECHK.TRANS64.TRYWAIT P0, [R0+URZ], R3 ;  /* 0x00000003000075a7 */ /* 0x00452400080011ff */
[----:B----4-:R-:W-:Y:S05]  /*4820*/  @!P0 NANOSLEEP.SYNCS 0x989680 ;  /* 0x009896800000895d */ /* 0x010fea0003900000 */
[----:B------:R-:W4:Y:S02]  /*4830*/  @!P0 SYNCS.PHASECHK.TRANS64 P0, [R0+URZ], R3 ;  /* 0x00000003000085a7 */ /* 0x000f2400080010ff */
[----:B----4-:R-:W-:Y:S05]  /*4840*/  @!P0 BRA `(.L_x_93) ;  /* 0xfffffffc00f08947 */ /* 0x010fea000383ffff */
[----:B------:R-:W-:Y:S05]  /*4850*/  BRA `(.L_x_92) ;  /* 0x00000000000c7947 */ /* 0x000fea0003800000 */
.L_x_88:
[----:B------:R-:W-:-:S04]  /*4860*/  UIADD3 UR4, UPT, UPT, UR17, 0x1d0, URZ ;  /* 0x000001d011047890 */ /* 0x000fc8000fffe0ff */
[----:B------:R-:W-:-:S09]  /*4870*/  UPRMT UR4, UR34, 0x654, UR4 ;  /* 0x0000065422047896 */ /* 0x000fd20008000004 */
[----:B------:R-:W-:Y:S03]  /*4880*/  SYNCS.ARRIVE.TRANS64.RED.A1T0 RZ, [UR4], RZ ;  /* 0x000000ffffff79a7 */ /* 0x000fe60008100404 */
.L_x_92:
[----:B-12---:R-:W-:Y:S01]  /*4890*/  SHF.L.U32 R3, RZ, 0x1f, RZ ;  /* 0x0000001fff037819 */ /* 0x006fe200000006ff */
[----:B------:R-:W-:Y:S01]  /*48a0*/  UIADD3 UR4, UPT, UPT, UR17, 0x1d0, URZ ;  /* 0x000001d011047890 */ /* 0x000fe2000fffe0ff */
[----:B------:R-:W-:Y:S02]  /*48b0*/  PLOP3.LUT P0, PT, PT, PT, UP1, 0x80, 0x8 ;  /* 0x000000000008781c */ /* 0x000fe40003f0f018 */
[----:B------:R-:W1:Y:S02]  /*48c0*/  SYNCS.PHASECHK.TRANS64.TRYWAIT P1, [UR17+0x1d0], R3 ;  /* 0x0001d003ff0075a7 */ /* 0x000e640008021111 */
[----:B-1----:R-:W-:Y:S09]  /*48d0*/  @!P1 BRA `(.L_x_94) ;  /* 0x0000006800589947 */ /* 0x002ff20003800000 */
.L_x_209:
[----:B------:R-:W-:Y:S01]  /*48e0*/  @!UP1 UPRMT UR4, UR34, 0x654, UR4 ;  /* 0x0000065422049896 */ /* 0x000fe20008000004 */
[----:B------:R-:W-:Y:S01]  /*48f0*/  UMOV UR5, 0xffff ;  /* 0x0000ffff00057882 */ /* 0x000fe20000000000 */
[----:B------:R-:W-:-:S07]  /*4900*/  UMOV UR6, 0x1 ;  /* 0x0000000100067882 */ /* 0x000fce0000000000 */
[----:B------:R-:W-:Y:S01]  /*4910*/  @!P0 SYNCS.ARRIVE.TRANS64.RED.A1T0 RZ, [UR4], RZ ;  /* 0x000000ffffff89a7 */ /* 0x000fe20008100404 */
[----:B------:R-:W-:Y:S01]  /*4920*/  NOP ;  /* 0x0000000000007918 */ /* 0x000fe20000000000 */
[----:B-1----:R-:W1:Y:S01]  /*4930*/  LDS R0, [UR8+0x14] ;  /* 0x00001408ff007984 */ /* 0x002e620008000800 */
[----:B------:R-:W-:-:S04]  /*4940*/  ULOP3.LUT UR4, UR32, 0xffff, URZ, 0xc0, !UPT ;  /* 0x0000ffff20047892 */ /* 0x000fc8000f8ec0ff */
[----:B------:R-:W-:-:S04]  /*4950*/  USHF.R.U32.HI UR4, URZ, 0x5, UR4 ;  /* 0x00000005ff047899 */ /* 0x000fc80008011604 */
[----:B------:R-:W-:Y:S02]  /*4960*/  USHF.L.U32 UR5, UR5, UR4, URZ ;  /* 0x0000000405057299 */ /* 0x000fe400080006ff */
[----:B------:R-:W-:-:S04]  /*4970*/  USHF.L.U32 UR4, UR6, UR4, URZ ;  /* 0x0000000406047299 */ /* 0x000fc800080006ff */
[----:B-1----:R-:W-:-:S04]  /*4980*/  LOP3.LUT R0, R0, UR5, RZ, 0xc0, !PT ;  /* 0x0000000500007c12 */ /* 0x002fc8000f8ec0ff */
[----:B------:R-:W-:-:S13]  /*4990*/  ISETP.NE.AND P0, PT, R0, UR5, PT ;  /* 0x0000000500007c0c */ /* 0x000fda000bf05270 */
[----:B------:R-:W-:Y:S05]  /*49a0*/  @P0 BRA `(.L_x_95) ;  /* 0x0000000000580947 */ /* 0x000fea0003800000 */
[----:B------:R-:W1:Y:S02]  /*49b0*/  LDS R0, [UR8+0x18] ;  /* 0x00001808ff007984 */ /* 0x000e640008000800 */
[----:B-1----:R-:W-:-:S04]  /*49c0*/  LOP3.LUT R0, R0, UR4, RZ, 0xc0, !PT ;  /* 0x0000000400007c12 */ /* 0x002fc8000f8ec0ff */
[----:B------:R-:W-:-:S13]  /*49d0*/  ISETP.NE.AND P0, PT, R0, UR4, PT ;  /* 0x0000000400007c0c */ /* 0x000fda000bf05270 */
[----:B------:R-:W-:Y:S05]  /*49e0*/  @P0 BRA `(.L_x_96) ;  /* 0x00000000003c0947 */ /* 0x000fea0003800000 */
[----:B------:R-:W1:Y:S01]  /*49f0*/  S2R R2, SR_LANEID ;  /* 0x0000000000027919 */ /* 0x000e620000000000 */
[----:B------:R-:W-:Y:S01]  /*4a00*/  ULOP3.LUT UR5, URZ, UR5, URZ, 0x33, !UPT ;  /* 0x00000005ff057292 */ /* 0x000fe2000f8e33ff */
[----:B------:R-:W-:Y:S01]  /*4a10*/  LOP3.LUT R4, RZ, UR4, RZ, 0x33, !PT ;  /* 0x00000004ff047c12 */ /* 0x000fe2000f8e33ff */
[----:B------:R-:W-:Y:S02]  /*4a20*/  VOTEU.ANY UR4, UPT, PT ;  /* 0x0000000000047886 */ /* 0x000fe400038e0100 */
[----:B------:R-:W-:Y:S01]  /*4a30*/  UFLO.U32 UR4, UR4 ;  /* 0x00000004000472bd */ /* 0x000fe200080e0000 */
[----:B------:R-:W2:Y:S01]  /*4a40*/  REDUX UR6, R4 ;  /* 0x00000000040673c4 */ /* 0x000ea20000000000 */
[----:B------:R-:W-:-:S06]  /*4a50*/  IMAD.U32 R0, RZ, RZ, UR5 ;  /* 0x00000005ff007e24 */ /* 0x000fcc000f8e00ff */
[----:B------:R4:W-:Y:S01]  /*4a60*/  UTCATOMSWS.AND URZ, UR5 ;  /* 0x0000000500ff79e3 */ /* 0x0009e20008000000 */
[----:B------:R-:W3:Y:S01]  /*4a70*/  REDUX UR7, R0 ;  /* 0x00000000000773c4 */ /* 0x000ee20000000000 */
[----:B-1----:R-:W-:Y:S01]  /*4a80*/  ISETP.EQ.U32.AND P0, PT, R2, UR4, PT ;  /* 0x0000000402007c0c */ /* 0x002fe2000bf02070 */
[----:B--2---:R-:W-:Y:S01]  /*4a90*/  IMAD.U32 R2, RZ, RZ, UR6 ;  /* 0x00000006ff027e24 */ /* 0x004fe2000f8e00ff */
[----:B---3--:R-:W-:-:S11]  /*4aa0*/  MOV R3, UR7 ;  /* 0x0000000700037c02 */ /* 0x008fd60008000f00 */
[----:B------:R4:W-:Y:S04]  /*4ab0*/  @P0 ATOMS.AND RZ, [UR8+0x14], R3 ;  /* 0x00001403ffff098c */ /* 0x0009e8000a800008 */
[----:B------:R4:W-:Y:S01]  /*4ac0*/  @P0 ATOMS.AND RZ, [UR8+0x18], R2 ;  /* 0x00001802ffff098c */ /* 0x0009e2000a800008 */
[----:B------:R-:W-:Y:S05]  /*4ad0*/  BRA `(.L_x_97) ;  /* 0x0000000000147947 */ /* 0x000fea0003800000 */
.L_x_96:
[----:B------:R-:W-:Y:S02]  /*4ae0*/  MOV R2, 0x4b00 ;  /* 0x00004b0000027802 */ /* 0x000fe40000000f00 */
[----:B---3-5:R-:W-:Y:S05]  /*4af0*/  CALL.REL.NOINC `($__internal_0_$__cuda_sm10x_tcgen05_guardrail_trap_col_being_dealloced_not_returned_by_alloc) ;  /* 0x0000006c00347944 */ /* 0x028fea0003c00000 */
[----:B------:R-:W-:Y:S05]  /*4b00*/  BRA `(.L_x_97) ;  /* 0x0000000000087947 */ /* 0x000fea0003800000 */
.L_x_95:
[----:B------:R-:W-:Y:S02]  /*4b10*/  MOV R2, 0x4b30 ;  /* 0x00004b3000027802 */ /* 0x000fe40000000f00 */
[----:B---3-5:R-:W-:Y:S05]  /*4b20*/  CALL.REL.NOINC `($__internal_2_$__cuda_sm10x_tcgen05_guardrail_trap_unallocated_columns_being_dealloced) ;  /* 0x0000006c00407944 */ /* 0x028fea0003c00000 */
.L_x_97:
[----:B------:R-:W-:Y:S01]  /*4b30*/  NOP ;  /* 0x0000000000007918 */ /* 0x000fe20000000000 */
[----:B----4-:R-:W-:Y:S05]  /*4b40*/  EXIT ;  /* 0x000000000000794d */ /* 0x010fea0003800000 */
.L_x_68:
[----:B------:R-:W-:-:S09]  /*4b50*/  UISETP.NE.OR UP0, UPT, UR13, 0x3, !UP3 ;  /* 0x000000030d00788c */ /* 0x000fd2000df05670 */
[----:B------:R-:W-:Y:S05]  /*4b60*/  BRA.U UP0, `(.L_x_98) ;  /* 0x0000001100c07547 */ /* 0x000fea000b800000 */
[----:B------:R-:W1:Y:S01]  /*4b70*/  LDCU UR31, c[0x0][0x370] ;  /* 0x00006e00ff1f77ac */ /* 0x000e620008000800 */
[----:B------:R-:W2:Y:S01]  /*4b80*/  LDC.64 R16, c[0x0][0x348] ;  /* 0x0000d200ff107b82 */ /* 0x000ea20000000a00 */
[----:B------:R-:W-:Y:S02]  /*4b90*/  HFMA2 R13, -RZ, RZ, 0, 0 ;  /* 0x00000000ff0d7431 */ /* 0x000fe400000001ff */
[----:B------:R-:W-:Y:S01]  /*4ba0*/  IMAD.MOV.U32 R15, RZ, RZ, 0x1 ;  /* 0x00000001ff0f7424 */ /* 0x000fe200078e00ff */
[----:B------:R-:W1:Y:S01]  /*4bb0*/  LDCU.128 UR48, c[0x0][0xb10] ;  /* 0x00016200ff3077ac */ /* 0x000e620008000c00 */
[----:B------:R-:W-:Y:S01]  /*4bc0*/  IMAD.MOV.U32 R14, RZ, RZ, RZ ;  /* 0x000000ffff0e7224 */ /* 0x000fe200078e00ff */
[----:B------:R-:W-:Y:S01]  /*4bd0*/  MOV R7, 0x1000 ;  /* 0x0000100000077802 */ /* 0x000fe20000000f00 */
[----:B------:R-:W3:Y:S01]  /*4be0*/  LDCU UR30, c[0x0][0x374] ;  /* 0x00006e80ff1e77ac */ /* 0x000ee20008000800 */
[----:B------:R-:W4:Y:S01]  /*4bf0*/  LDC.64 R2, c[0x0][0x888] ;  /* 0x00022200ff027b82 */ /* 0x000f220000000a00 */
[----:B------:R-:W3:Y:S01]  /*4c00*/  LDCU UR15, c[0x0][0xb0c] ;  /* 0x00016180ff0f77ac */ /* 0x000ee20008000800 */
[----:B------:R-:W2:Y:S06]  /*4c10*/  LDCU UR54, c[0x0][0xb20] ;  /* 0x00016400ff3677ac */ /* 0x000eac0008000800 */
[----:B------:R-:W4:Y:S01]  /*4c20*/  LDC.64 R4, c[0x0][0x890] ;  /* 0x00022400ff047b82 */ /* 0x000f220000000a00 */
[----:B------:R-:W2:Y:S01]  /*4c30*/  LDCU UR4, c[0x0][0xb30] ;  /* 0x00016600ff0477ac */ /* 0x000ea20008000800 */
[----:B------:R-:W-:Y:S01]  /*4c40*/  UMOV UR21, 0x400 ;  /* 0x0000040000157882 */ /* 0x000fe20000000000 */
[----:B-1----:R-:W-:-:S02]  /*4c50*/  UIMAD.WIDE.U32 UR6, UR31, UR48, URZ ;  /* 0x000000301f0672a5 */ /* 0x002fc4000f8e00ff */
[----:B---3--:R-:W-:Y:S02]  /*4c60*/  UIMAD.WIDE.U32 UR8, UR30, UR51, URZ ;  /* 0x000000331e0872a5 */ /* 0x008fe4000f8e00ff */
[----:B------:R-:W-:Y:S02]  /*4c70*/  ULEA UR21, UR58, UR21, 0x18 ;  /* 0x000000153a157291 */ /* 0x000fe4000f8ec0ff */
[----:B------:R-:W-:Y:S02]  /*4c80*/  UPLOP3.LUT UP2, UPT, UPT, UPT, UPT, 0x40, 0x4 ;  /* 0x000000000004789c */ /* 0x000fe40003f4e870 */
[----:B------:R-:W-:Y:S02]  /*4c90*/  UIADD3 UR37, UPT, UPT, UR21, 0x118, URZ ;  /* 0x0000011815257890 */ /* 0x000fe4000fffe0ff */
[----:B------:R-:W-:Y:S02]  /*4ca0*/  UIADD3 UR41, UPT, UPT, UR21, 0x100, URZ ;  /* 0x0000010015297890 */ /* 0x000fe4000fffe0ff */
[----:B------:R-:W-:-:S02]  /*4cb0*/  UIADD3 UR33, UPT, UPT, UR21, 0x108, URZ ;  /* 0x0000010815217890 */ /* 0x000fc4000fffe0ff */
[----:B------:R-:W-:Y:S01]  /*4cc0*/  UIADD3 UR25, UPT, UPT, UR21, 0x110, URZ ;  /* 0x0000011015197890 */ /* 0x000fe2000fffe0ff */
[----:B------:R-:W-:Y:S01]  /*4cd0*/  UMOV UR6, UR7 ;  /* 0x0000000700067c82 */ /* 0x000fe20008000000 */
[----:B------:R-:W-:Y:S01]  /*4ce0*/  UMOV UR47, UR9 ;  /* 0x00000009002f7c82 */ /* 0x000fe20008000000 */
[----:B------:R-:W-:Y:S02]  /*4cf0*/  UISETP.GE.AND UP0, UPT, UR45, 0x1, UPT ;  /* 0x000000012d00788c */ /* 0x000fe4000bf06270 */
[----:B------:R-:W-:Y:S01]  /*4d00*/  UISETP.NE.AND UP4, UPT, UR45, 0x1, UPT ;  /* 0x000000012d00788c */ /* 0x000fe2000bf85270 */
[----:B------:R-:W1:Y:S01]  /*4d10*/  LDCU.64 UR22, c[0x0][0xb28] ;  /* 0x00016500ff1677ac */ /* 0x000e620008000a00 */
[----:B------:R-:W-:Y:S02]  /*4d20*/  UISETP.NE.AND UP6, UPT, UR15, 0x1, UPT ;  /* 0x000000010f00788c */ /* 0x000fe4000bfc5270 */
[----:B------:R-:W-:Y:S02]  /*4d30*/  UISETP.NE.AND UP5, UPT, UR50, 0x1, UPT ;  /* 0x000000013200788c */ /* 0x000fe4000bfa5270 */
[----:B------:R-:W-:-:S02]  /*4d40*/  UPRMT UR37, UR58, 0x654, UR37 ;  /* 0x000006543a257896 */ /* 0x000fc40008000025 */
[----:B------:R-:W-:Y:S02]  /*4d50*/  USHF.R.U32.HI UR52, URZ, UR49, UR6 ;  /* 0x00000031ff347299 */ /* 0x000fe40008011606 */
[----:B------:R-:W-:Y:S02]  /*4d60*/  UPRMT UR46, UR58, 0x654, UR41 ;  /* 0x000006543a2e7896 */ /* 0x000fe40008000029 */
[----:B------:R-:W-:Y:S02]  /*4d70*/  UPRMT UR39, UR58, 0x654, UR33 ;  /* 0x000006543a277896 */ /* 0x000fe40008000021 */
[----:B------:R-:W-:Y:S02]  /*4d80*/  UPRMT UR38, UR58, 0x654, UR25 ;  /* 0x000006543a267896 */ /* 0x000fe40008000019 */
[----:B--2---:R-:W-:Y:S02]  /*4d90*/  USHF.R.U32.HI UR47, URZ, UR54, UR47 ;  /* 0x00000036ff2f7299 */ /* 0x004fe4000801162f */
[----:B------:R-:W-:-:S11]  /*4da0*/  UISETP.NE.AND UP3, UPT, UR4, 0x1, UPT ;  /* 0x000000010400788c */ /* 0x000fd6000bf65270 */
.L_x_109:
[C---:B------:R-:W-:Y:S02]  /*4db0*/  LEA R12, R14.reuse, UR21, 0x3 ;  /* 0x000000150e0c7c11 */ /* 0x040fe4000f8e18ff */
[----:B------:R-:W-:Y:S02]  /*4dc0*/  SHF.L.U32 R9, R13, 0x1f, RZ ;  /* 0x0000001f0d097819 */ /* 0x000fe400000006ff */
[----:B------:R-:W-:Y:S02]  /*4dd0*/  LEA R10, R14, UR21, 0x4 ;  /* 0x000000150e0a7c11 */ /* 0x000fe4000f8e20ff */
[----:B------:R-:W2:Y:S02]  /*4de0*/  SYNCS.PHASECHK.TRANS64.TRYWAIT P0, [R12+URZ+0x150], R9 ;  /* 0x000150090c0075a7 */ /* 0x000ea400080011ff */
[----:B--23--:R-:W-:Y:S05]  /*4df0*/  @!P0 BRA `(.L_x_99) ;  /* 0x0000006400288947 */ /* 0x00cfea0003800000 */
.L_x_210:
[----:B--2---:R-:W2:Y:S01]  /*4e00*/  LDS.128 R8, [R10+0x1e0] ;  /* 0x0001e0000a087984 */ /* 0x004ea20000000c00 */
[----:B------:R-:W-:Y:S01]  /*4e10*/  UISETP.GE.AND UP0, UPT, UR45, 0x1, UPT ;  /* 0x000000012d00788c */ /* 0x000fe2000bf06270 */
[----:B------:R-:W-:Y:S01]  /*4e20*/  @!PT LDS RZ, [RZ] ;  /* 0x00000000fffff984 */ /* 0x000fe20000000800 */
[----:B------:R-:W-:Y:S01]  /*4e30*/  @!PT LDS RZ, [RZ] ;  /* 0x00000000fffff984 */ /* 0x000fe20000000800 */
[----:B------:R-:W-:Y:S01]  /*4e40*/  @!PT LDS RZ, [RZ] ;  /* 0x00000000fffff984 */ /* 0x000fe20000000800 */
[----:B------:R-:W-:Y:S01]  /*4e50*/  @!PT LDS RZ, [RZ] ;  /* 0x00000000fffff984 */ /* 0x000fe20000000800 */
[----:B------:R3:W-:Y:S06]  /*4e60*/  MEMBAR.ALL.CTA ;  /* 0x0000000000007992 */ /* 0x0007ec0000008000 */
[----:B---3--:R-:W3:Y:S01]  /*4e70*/  FENCE.VIEW.ASYNC.S ;  /* 0x00000000000073c6 */ /* 0x008ee20000000000 */
[----:B--2---:R-:W-:Y:S11]  /*4e80*/  LOP3.LUT P0, RZ, R10, 0x1, RZ, 0xc0, !PT ;  /* 0x000000010aff7812 */ /* 0x004ff6000780c0ff */
[----:B------:R-:W-:Y:S02]  /*4e90*/  @!UPT UIADD3 URZ, UPT, UPT, URZ, URZ, URZ ;  /* 0x000000fffffff290 */ /* 0x000fe4000fffe0ff */
[----:B---3--:R-:W-:Y:S01]  /*4ea0*/  VOTEU.ANY UP1, P0 ;  /* 0x0000000000ff7886 */ /* 0x008fe20000020100 */
[----:B------:R-:W-:Y:S11]  /*4eb0*/  PLOP3.LUT P0, PT, PT, PT, UP1, 0x80, 0x8 ;  /* 0x000000000008781c */ /* 0x000ff60003f0f018 */
[----:B------:R-:W-:Y:S02]  /*4ec0*/  @!UPT UIADD3 URZ, UPT, UPT, URZ, URZ, URZ ;  /* 0x000000fffffff290 */ /* 0x000fe4000fffe0ff */
[----:B------:R-:W-:Y:S02]  /*4ed0*/  @P0 SHF.R.U32.HI R0, RZ, 0x10, R9 ;  /* 0x00000010ff000819 */ /* 0x000fe40000011609 */
[----:B------:R-:W-:Y:S02]  /*4ee0*/  @P0 MOV R6, R8 ;  /* 0x0000000800060202 */ /* 0x000fe40000000f00 */
[----:B------:R-:W-:Y:S01]  /*4ef0*/  @P0 R2UR UR4, R0 ;  /* 0x00000000000402ca */ /* 0x000fe200000e0000 */
[----:B------:R-:W-:Y:S01]  /*4f00*/  VIADD R0, R12, 0x160 ;  /* 0x000001600c007836 */ /* 0x000fe20000000000 */
[----:B------:R-:W-:Y:S02]  /*4f10*/  @P0 LOP3.LUT R8, R9, 0xffff, RZ, 0xc0, !PT ;  /* 0x0000ffff09080812 */ /* 0x000fe400078ec0ff */
[----:B------:R-:W-:Y:S02]  /*4f20*/  @P0 R2UR UR6, R6 ;  /* 0x00000000060602ca */ /* 0x000fe400000e0000 */
[----:B------:R-:W-:Y:S02]  /*4f30*/  PRMT R0, RZ, 0x654, R0 ;  /* 0x00000654ff007816 */ /* 0x000fe40000000000 */
[----:B------:R-:W-:Y:S02]  /*4f40*/  @P0 R2UR UR5, R8 ;  /* 0x00000000080502ca */ /* 0x000fe400000e0000 */
[----:B------:R2:W-:Y:S03]  /*4f50*/  SYNCS.ARRIVE.TRANS64.RED.A1T0 RZ, [R0+URZ], RZ ;  /* 0x000000ff00ff79a7 */ /* 0x0005e600081004ff */
[----:B------:R-:W-:Y:S04]  /*4f60*/  @UP1 UMOV UR29, UR4 ;  /* 0x00000004001d1c82 */ /* 0x000fe80008000000 */
[----:B------:R-:W-:Y:S04]  /*4f70*/  @UP1 UMOV UR14, UR6 ;  /* 0x00000006000e1c82 */ /* 0x000fe80008000000 */
[----:B------:R-:W-:Y:S01]  /*4f80*/  @UP1 UMOV UR13, UR5 ;  /* 0x00000005000d1c82 */ /* 0x000fe20008000000 */
[----:B------:R-:W-:Y:S05]  /*4f90*/  BRA.U !UP0, `(.L_x_100) ;  /* 0x0000000108a47547 */ /* 0x000fea000b800000 */
[----:B------:R-:W-:Y:S02]  /*4fa0*/  UIMAD.WIDE.U32 UR16, UR13, UR51, URZ ;  /* 0x000000330d1072a5 */ /* 0x000fe4000f8e00ff */
[----:B------:R-:W-:Y:S02]  /*4fb0*/  UIMAD.WIDE.U32 UR18, UR14, UR48, URZ ;  /* 0x000000300e1272a5 */ /* 0x000fe4000f8e00ff */
[----:B------:R-:W-:Y:S02]  /*4fc0*/  USEL UR4, UR30, UR47, !UP5 ;  /* 0x0000002f1e047287 */ /* 0x000fe4000e800000 */
[----:B------:R-:W-:Y:S02]  /*4fd0*/  USEL UR7, UR31, UR52, !UP6 ;  /* 0x000000341f077287 */ /* 0x000fe4000f000000 */
[----:B-1----:R-:W-:Y:S02]  /*4fe0*/  UIMAD.WIDE.U32 UR8, UR4, UR22, URZ ;  /* 0x00000016040872a5 */ /* 0x002fe4000f8e00ff */
[----:B------:R-:W-:Y:S01]  /*4ff0*/  UIMAD.WIDE.U32 UR10, UR7, UR22, URZ ;  /* 0x00000016070a72a5 */ /* 0x000fe2000f8e00ff */
[----:B------:R-:W-:Y:S02]  /*5000*/  UMOV UR5, UR17 ;  /* 0x0000001100057c82 */ /* 0x000fe40008000000 */
[----:B------:R-:W-:Y:S03]  /*5010*/  USHF.R.U32.HI UR6, URZ, UR54, UR5 ;  /* 0x00000036ff067299 */ /* 0x000fe60008011605 */
[----:B------:R-:W-:Y:S01]  /*5020*/  UMOV UR5, UR19 ;  /* 0x0000001300057c82 */ /* 0x000fe20008000000 */
[----:B------:R-:W-:Y:S02]  /*5030*/  USEL UR6, UR13, UR6, !UP5 ;  /* 0x000000060d067287 */ /* 0x000fe4000e800000 */
[----:B------:R-:W-:Y:S03]  /*5040*/  USHF.R.U32.HI UR12, URZ, UR49, UR5 ;  /* 0x00000031ff0c7299 */ /* 0x000fe60008011605 */
[----:B------:R-:W-:Y:S02]  /*5050*/  UMOV UR5, UR9 ;  /* 0x0000000900057c82 */ /* 0x000fe40008000000 */
[----:B------:R-:W-:Y:S03]  /*5060*/  @UP4 USHF.R.U32.HI UR4, URZ, UR23, UR5 ;  /* 0x00000017ff044299 */ /* 0x000fe60008011605 */
[----:B------:R-:W-:Y:S01]  /*5070*/  UMOV UR5, UR11 ;  /* 0x0000000b00057c82 */ /* 0x000fe20008000000 */
[----:B------:R-:W-:Y:S02]  /*5080*/  UIMAD UR4, UR45, UR4, URZ ;  /* 0x000000042d0472a4 */ /* 0x000fe4000f8e02ff */
[----:B------:R-:W-:Y:S02]  /*5090*/  @UP4 USHF.R.U32.HI UR7, URZ, UR23, UR5 ;  /* 0x00000017ff074299 */ /* 0x000fe40008011605 */
[----:B------:R-:W-:Y:S02]  /*50a0*/  UIMAD.WIDE.U32 UR10, UR6, UR22, URZ ;  /* 0x00000016060a72a5 */ /* 0x000fe4000f8e00ff */
[----:B------:R-:W-:Y:S02]  /*50b0*/  USEL UR5, UR14, UR12, !UP6 ;  /* 0x0000000c0e057287 */ /* 0x000fe4000f000000 */
[----:B------:R-:W-:Y:S02]  /*50c0*/  UIMAD UR8, UR45, UR7, URZ ;  /* 0x000000072d0872a4 */ /* 0x000fe4000f8e02ff */
[----:B------:R-:W-:Y:S03]  /*50d0*/  UISETP.GE.AND UP0, UPT, UR6, UR4, UPT ;  /* 0x000000040600728c */ /* 0x000fe6000bf06270 */
[----:B------:R-:W-:Y:S01]  /*50e0*/  UMOV UR4, UR11 ;  /* 0x0000000b00047c82 */ /* 0x000fe20008000000 */
[----:B------:R-:W-:Y:S02]  /*50f0*/  UISETP.GE.OR UP0, UPT, UR5, UR8, UP0 ;  /* 0x000000080500728c */ /* 0x000fe40008706670 */
[----:B------:R-:W-:Y:S02]  /*5100*/  USHF.R.U32.HI UR4, URZ, UR23, UR4 ;  /* 0x00000017ff047299 */ /* 0x000fe40008011604 */
[----:B------:R-:W-:Y:S02]  /*5110*/  UIMAD.WIDE.U32 UR8, UR5, UR22, URZ ;  /* 0x00000016050872a5 */ /* 0x000fe4000f8e00ff */
[----:B------:R-:W-:Y:S04]  /*5120*/  USEL UR10, UR6, UR4, !UP4 ;  /* 0x00000004060a7287 */ /* 0x000fe8000e000000 */
[----:B------:R-:W-:Y:S01]  /*5130*/  UIADD3 UR11, UPT, UPT, -UR10, URZ, URZ ;  /* 0x000000ff0a0b7290 */ /* 0x000fe2000fffe1ff */
[----:B------:R-:W-:Y:S02]  /*5140*/  @!UP0 UMOV UR4, UR9 ;  /* 0x0000000900048c82 */ /* 0x000fe40008000000 */
[----:B------:R-:W-:Y:S02]  /*5150*/  @!UP0 USHF.R.U32.HI UR4, URZ, UR23, UR4 ;  /* 0x00000017ff048299 */ /* 0x000fe40008011604 */
[----:B------:R-:W-:Y:S02]  /*5160*/  UIMAD UR8, UR45, UR11, UR6 ;  /* 0x0000000b2d0872a4 */ /* 0x000fe4000f8e0206 */
[----:B------:R-:W-:Y:S04]  /*5170*/  @!UP0 USEL UR4, UR5, UR4, !UP4 ;  /* 0x0000000405048287 */ /* 0x000fe8000e000000 */
[----:B------:R-:W-:Y:S02]  /*5180*/  @!UP0 UIMAD UR7, UR7, UR8, UR4 ;  /* 0x00000008070782a4 */ /* 0x000fe4000f8e0204 */
[----:B------:R-:W-:Y:S02]  /*5190*/  @!UP0 UIADD3 UR9, UPT, UPT, UR10, -UR4, URZ ;  /* 0x800000040a098290 */ /* 0x000fe4000fffe0ff */
[----:B------:R-:W-:Y:S02]  /*51a0*/  UIADD3 UR8, UPT, UPT, -UR6, URZ, URZ ;  /* 0x000000ff06087290 */ /* 0x000fe4000fffe1ff */
[----:B------:R-:W-:Y:S02]  /*51b0*/  UIADD3 UR4, UPT, UPT, -UR5, URZ, URZ ;  /* 0x000000ff05047290 */ /* 0x000fe4000fffe1ff */
[----:B------:R-:W-:Y:S03]  /*51c0*/  @!UP0 UIMAD UR6, UR9, UR45, UR5 ;  /* 0x0000002d090682a4 */ /* 0x000fe6000f8e0205 */
[----:B------:R-:W-:Y:S01]  /*51d0*/  @!UP0 UMOV UR5, UR7 ;  /* 0x0000000700058c82 */ /* 0x000fe20008000000 */
[----:B------:R-:W-:Y:S02]  /*51e0*/  UIMAD UR7, UR15, UR4, UR14 ;  /* 0x000000040f0772a4 */ /* 0x000fe4000f8e020e */
[----:B------:R-:W-:Y:S02]  /*51f0*/  UIMAD UR4, UR50, UR8, UR13 ;  /* 0x00000008320472a4 */ /* 0x000fe4000f8e020d */
[----:B------:R-:W-:Y:S02]  /*5200*/  UIMAD UR14, UR5, UR15, UR7 ;  /* 0x0000000f050e72a4 */ /* 0x000fe4000f8e0207 */
[----:B------:R-:W-:Y:S11]  /*5210*/  UIMAD UR13, UR6, UR50, UR4 ;  /* 0x00000032060d72a4 */ /* 0x000ff6000f8e0204 */
[----:B------:R-:W-:Y:S01]  /*5220*/  @!UPT UIADD3 URZ, UPT, UPT, URZ, URZ, URZ ;  /* 0x000000fffffff290 */ /* 0x000fe2000fffe0ff */
.L_x_100:
[----:B------:R-:W3:Y:S01]  /*5230*/  @!UP3 LDCU.128 UR8, c[0x0][0xb10] ;  /* 0x00016200ff08b7ac */ /* 0x000ee20008000c00 */
[C---:B----4-:R-:W-:Y:S02]  /*5240*/  ISETP.NE.U32.AND P1, PT, R4.reuse, RZ, PT ;  /* 0x000000ff0400720c */ /* 0x050fe40003f25070 */
[----:B------:R-:W-:Y:S02]  /*5250*/  ISETP.NE.U32.AND P0, PT, R4, RZ, PT ;  /* 0x000000ff0400720c */ /* 0x000fe40003f05070 */
[C---:B------:R-:W-:Y:S02]  /*5260*/  ISETP.NE.AND.EX P1, PT, R5.reuse, RZ, PT, P1 ;  /* 0x000000ff0500720c */ /* 0x040fe40003f25310 */
[----:B------:R-:W-:Y:S01]  /*5270*/  ISETP.NE.AND.EX P0, PT, R5, RZ, PT, P0 ;  /* 0x000000ff0500720c */ /* 0x000fe20003f05300 */
[----:B------:R-:W4:Y:S01]  /*5280*/  @!UP3 LDCU UR5, c[0x0][0xb0c] ;  /* 0x00016180ff05b7ac */ /* 0x000f220008000800 */
[----:B------:R-:W-:Y:S01]  /*5290*/  SHF.L.U32 R9, R15, 0x1f, RZ ;  /* 0x0000001f0f097819 */ /* 0x000fe200000006ff */
[----:B------:R-:W-:Y:S02]  /*52a0*/  USHF.L.U32 UR42, UR32, 0x8, URZ ;  /* 0x00000008202a7899 */ /* 0x000fe400080006ff */
[----:B------:R-:W-:Y:S02]  /*52b0*/  USHF.L.U32 UR43, UR20, 0x6, URZ ;  /* 0x00000006142b7899 */ /* 0x000fe400080006ff */
[----:B---3--:R-:W-:Y:S07]  /*52c0*/  UIMAD.WIDE.U32 UR6, UR14, UR8, URZ ;  /* 0x000000080e0672a5 */ /* 0x008fee000f8e00ff */
[----:B------:R-:W-:Y:S01]  /*52d0*/  @!UP3 UMOV UR4, UR7 ;  /* 0x000000070004bc82 */ /* 0x000fe20008000000 */
[----:B----4-:R-:W-:Y:S02]  /*52e0*/  @!UP3 UISETP.NE.AND UP0, UPT, UR5, 0x1, UPT ;  /* 0x000000010500b88c */ /* 0x010fe4000bf05270 */
[----:B------:R-:W-:Y:S02]  /*52f0*/  @!UP3 USHF.R.U32.HI UR4, URZ, UR9, UR4 ;  /* 0x00000009ff04b299 */ /* 0x000fe40008011604 */
[----:B------:R-:W-:Y:S02]  /*5300*/  UIMAD.WIDE.U32 UR6, UR13, UR11, URZ ;  /* 0x0000000b0d0672a5 */ /* 0x000fe4000f8e00ff */
[----:B------:R-:W-:Y:S02]  /*5310*/  @!UP3 USEL UR8, UR14, UR4, !UP0 ;  /* 0x000000040e08b287 */ /* 0x000fe4000c000000 */
[----:B------:R-:W-:Y:S03]  /*5320*/  @!UP3 UISETP.NE.AND UP0, UPT, UR10, 0x1, UPT ;  /* 0x000000010a00b88c */ /* 0x000fe6000bf05270 */
[----:B------:R-:W-:Y:S02]  /*5330*/  @!UP3 UMOV UR6, UR7 ;  /* 0x000000070006bc82 */ /* 0x000fe40008000000 */
[----:B------:R-:W3:Y:S02]  /*5340*/  @!UP3 LDCU UR4, c[0x0][0xb20] ;  /* 0x00016400ff04b7ac */ /* 0x000ee40008000800 */
[----:B---3--:R-:W-:Y:S04]  /*5350*/  @!UP3 USHF.R.U32.HI UR6, URZ, UR4, UR6 ;  /* 0x00000004ff06b299 */ /* 0x008fe80008011606 */
[----:B------:R-:W-:Y:S04]  /*5360*/  @!UP3 USEL UR6, UR13, UR6, !UP0 ;  /* 0x000000060d06b287 */ /* 0x000fe8000c000000 */
[----:B------:R-:W-:Y:S02]  /*5370*/  @!UP3 UIADD3 UR4, UPT, UPT, -UR8, UR6, URZ ;  /* 0x000000060804b290 */ /* 0x000fe4000fffe1ff */
[----:B------:R-:W-:Y:S02]  /*5380*/  @!UP3 UIADD3 UR6, UPT, UPT, UR8, -UR6, URZ ;  /* 0x800000060806b290 */ /* 0x000fe4000fffe0ff */
[----:B------:R-:W-:Y:S02]  /*5390*/  @!UP3 UIMAD UR14, UR4, UR5, UR14 ;  /* 0x00000005040eb2a4 */ /* 0x000fe4000f8e020e */
[----:B------:R-:W-:Y:S01]  /*53a0*/  @!UP3 UIMAD UR13, UR6, UR10, UR13 ;  /* 0x0000000a060db2a4 */ /* 0x000fe2000f8e020d */
[----:B------:R-:W-:Y:S11]  /*53b0*/  BRA.U UP2, `(.L_x_101) ;  /* 0x0000000102107547 */ /* 0x000ff6000b800000 */
[----:B--2---:R-:W-:Y:S04]  /*53c0*/  MOV R0, UR53 ;  /* 0x0000003500007c02 */ /* 0x004fe80008000f00 */
[----:B------:R-:W-:Y:S04]  /*53d0*/  SHF.L.U32 R11, R0, 0x1f, RZ ;  /* 0x0000001f000b7819 */ /* 0x000fe800000006ff */
[----:B------:R-:W2:Y:S02]  /*53e0*/  SYNCS.PHASECHK.TRANS64.TRYWAIT P2, [UR21+0x148], R11 ;  /* 0x0001480bff0075a7 */ /* 0x000ea40008041115 */
[----:B--2---:R-:W-:Y:S05]  /*53f0*/  @!P2 BRA `(.L_x_102) ;  /* 0x0000005c00bca947 */ /* 0x004fea0003800000 */
.L_x_101:
[----:B------:R-:W-:Y:S05]  /*5400*/  @!P1 BRA `(.L_x_103) ;  /* 0x0000000000309947 */ /* 0x000fea0003800000 */
[----:B------:R-:W-:Y:S01]  /*5410*/  ISETP.NE.U32.AND P1, PT, R2, RZ, PT ;  /* 0x000000ff0200720c */ /* 0x000fe20003f25070 */
[----:B------:R-:W3:Y:S01]  /*5420*/  LDCU.64 UR4, c[0x0][0x358] ;  /* 0x00006b00ff0477ac */ /* 0x000ee20008000a00 */
[----:B------:R-:W-:Y:S02]  /*5430*/  IMAD.MOV.U32 R86, RZ, RZ, 0x1 ;  /* 0x00000001ff567424 */ /* 0x000fe400078e00ff */
[----:B------:R-:W-:Y:S11]  /*5440*/  ISETP.NE.AND.EX P1, PT, R3, RZ, PT, P1 ;  /* 0x000000ff0300720c */ /* 0x000ff60003f25310 */
[----:B------:R-:W-:Y:S02]  /*5450*/  @!UPT UIADD3 URZ, UPT, UPT, URZ, URZ, URZ ;  /* 0x000000fffffff290 */ /* 0x000fe4000fffe0ff */
[----:B--2---:R-:W2:Y:S01]  /*5460*/  @P1 LDC.64 R10, c[0x0][0x888] ;  /* 0x00022200ff0a1b82 */ /* 0x004ea20000000a00 */
[----:B------:R-:W-:Y:S04]  /*5470*/  @P1 IMAD R0, R4, UR36, RZ ;  /* 0x0000002404001c24 */ /* 0x000fe8000f8e02ff */
[----:B--2---:R-:W-:Y:S04]  /*5480*/  @P1 IMAD.WIDE R10, R0, 0x4, R10 ;  /* 0x00000004000a1825 */ /* 0x004fe800078e020a */
[----:B------:R-:W-:Y:S01]  /*5490*/  HFMA2 R0, -RZ, RZ, 0, 5.9604644775390625e-08 ;  /* 0x00000001ff007431 */ /* 0x000fe200000001ff */
[----:B---3-5:R3:W5:Y:S04]  /*54a0*/  @P1 LDG.E R41, desc[UR4][R10.64] ;  /* 0x000000040a291981 */ /* 0x028768000c1e1900 */
[----:B------:R-:W-:Y:S01]  /*54b0*/  @!P1 PRMT R86, R0, 0x7610, R86 ;  /* 0x0000761000569816 */ /* 0x000fe20000000056 */
[----:B---3--:R-:W4:Y:S06]  /*54c0*/  @!P1 LDC R41, c[0x0][0x880] ;  /* 0x00022000ff299b82 */ /* 0x008f2c0000000800 */
.L_x_103:
[----:B----45:R-:W-:Y:S01]  /*54d0*/  @!P0 FSETP.EQ.AND P1, PT, R41, RZ, PT ;  /* 0x000000ff2900820b */ /* 0x030fe20003f22000 */
[----:B------:R-:W-:Y:S01]  /*54e0*/  @!UPT UIADD3 URZ, UPT, UPT, URZ, URZ, URZ ;  /* 0x000000fffffff290 */ /* 0x000fe2000fffe0ff */
[----:B------:R-:W-:Y:S11]  /*54f0*/  @!P0 BRA `(.L_x_104) ;  /* 0x0000000000188947 */ /* 0x000ff60003800000 */
[----:B------:R-:W-:Y:S02]  /*5500*/  LOP3.LUT P0, RZ, R86, 0xff, RZ, 0xc0, !PT ;  /* 0x000000ff56ff7812 */ /* 0x000fe4000780c0ff */
[----:B------:R-:W-:Y:S04]  /*5510*/  ISETP.NE.U32.AND P1, PT, R2, RZ, PT ;  /* 0x000000ff0200720c */ /* 0x000fe80003f25070 */
[----:B------:R-:W-:Y:S04]  /*5520*/  ISETP.NE.AND.EX P1, PT, R3, RZ, PT, P1 ;  /* 0x000000ff0300720c */ /* 0x000fe80003f25310 */
[----:B------:R-:W-:Y:S03]  /*5530*/  PLOP3.LUT P1, PT, P1, PT, PT, 0x8, 0x80 ;  /* 0x000000000080781c */ /* 0x000fe60000f2e170 */
[----:B------:R-:W-:Y:S11]  /*5540*/  @P0 FSETP.EQ.AND P1, PT, R41, RZ, PT ;  /* 0x000000ff2900020b */ /* 0x000ff60003f22000 */
[----:B------:R-:W-:Y:S02]  /*5550*/  @!UPT UIADD3 URZ, UPT, UPT, URZ, URZ, URZ ;  /* 0x000000fffffff290 */ /* 0x000fe4000fffe0ff */
.L_x_104:
[----:B------:R-:W3:Y:S01]  /*5560*/  SYNCS.PHASECHK.TRANS64.TRYWAIT P2, [UR21+0x120], R9 ;  /* 0x00012009ff0075a7 */ /* 0x000ee20008041115 */
[----:B------:R-:W-:Y:S04]  /*5570*/  ELECT P0, URZ, PT ;  /* 0x0000000000ff782f */ /* 0x000fe80003800000 */
[----:B------:R-:W-:Y:S11]  /*5580*/  PLOP3.LUT P1, PT, P1, P0, PT, 0xf2, 0x2f ;  /* 0x00000000002f781c */ /* 0x000ff60000f21e72 */
[----:B------:R-:W-:Y:S02]  /*5590*/  @!UPT UIADD3 URZ, UPT, UPT, URZ, URZ, URZ ;  /* 0x000000fffffff290 */ /* 0x000fe4000fffe0ff */
[----:B------:R-:W-:Y:S05]  /*55a0*/  @!P1 IADD3 R8, P0, PT, R16, 0x580, RZ ;  /* 0x0000058010089810 */ /* 0x000fea0007f1e0ff */
[----:B------:R-:W-:Y:S01]  /*55b0*/  @!P1 IMAD.X R6, RZ, RZ, R17, P0 ;  /* 0x000000ffff069224 */ /* 0x000fe200000e0611 */
[----:B---3--:R-:W-:Y:S07]  /*55c0*/  @!P2 BRA `(.L_x_105) ;  /* 0x0000005c0060a947 */ /* 0x008fee0003800000 */
.L_x_213:
[----:B------:R-:W-:Y:S01]  /*55d0*/  @!P1 R2UR UR5, R8 ;  /* 0x00000000080592ca */ /* 0x000fe200000e0000 */
[----:B------:R-:W-:Y:S01]  /*55e0*/  VOTEU.ALL UP0, P1 ;  /* 0x0000000000ff7886 */ /* 0x000fe20000800000 */
[----:B------:R-:W-:Y:S01]  /*55f0*/  @!P1 R2UR UR4, R6 ;  /* 0x00000000060492ca */ /* 0x000fe200000e0000 */
[----:B------:R-:W-:Y:S01]  /*5600*/  UMOV UR6, 0x0 ;  /* 0x0000000000067882 */ /* 0x000fe20000000000 */
[----:B------:R-:W-:Y:S01]  /*5610*/  UMOV UR7, 0x10000000 ;  /* 0x1000000000077882 */ /* 0x000fe20000000000 */
[----:B------:R-:W-:Y:S01]  /*5620*/  UMOV UR44, UR36 ;  /* 0x00000024002c7c82 */ /* 0x000fe20008000000 */
[----:B------:R-:W-:Y:S01]  /*5630*/  @!UP0 UIADD3 UR40, UPT, UPT, UR21, 0x300, URZ ;  /* 0x0000030015288890 */ /* 0x000fe2000fffe0ff */
[----:B--2---:R-:W-:Y:S01]  /*5640*/  @!P1 IMAD.MOV.U32 R0, RZ, RZ, 0x1000 ;  /* 0x00001000ff009424 */ /* 0x004fe200078e00ff */
[----:B------:R-:W-:Y:S01]  /*5650*/  @!UP0 UIADD3 UR10, UPT, UPT, UR42, 0x80, URZ ;  /* 0x000000802a0a8890 */ /* 0x000fe2000fffe0ff */
[----:B------:R-:W-:Y:S01]  /*5660*/  @!P1 IADD3 R8, P0, PT, R16, 0x580, RZ ;  /* 0x0000058010089810 */ /* 0x000fe20007f1e0ff */
[----:B------:R-:W-:Y:S01]  /*5670*/  @!UP0 UIADD3 UR8, UPT, UPT, UR21, 0xb00, URZ ;  /* 0x00000b0015088890 */ /* 0x000fe2000fffe0ff */
[----:B------:R-:W-:Y:S02]  /*5680*/  VOTEU.ALL UP0, P1 ;  /* 0x0000000000ff7886 */ /* 0x000fe40000800000 */
[----:B------:R-:W-:Y:S01]  /*5690*/  IMAD.U32 R10, RZ, RZ, UR5 ;  /* 0x00000005ff0a7e24 */ /* 0x000fe2000f8e00ff */
[----:B------:R-:W-:Y:S01]  /*56a0*/  UMOV UR9, UR41 ;  /* 0x0000002900097c82 */ /* 0x000fe20008000000 */
[----:B------:R-:W-:Y:S01]  /*56b0*/  IMAD.U32 R11, RZ, RZ, UR4 ;  /* 0x00000004ff0b7e24 */ /* 0x000fe2000f8e00ff */
[----:B------:R-:W-:Y:S01]  /*56c0*/  UMOV UR11, UR43 ;  /* 0x0000002b000b7c82 */ /* 0x000fe20008000000 */
[----:B------:R-:W-:Y:S01]  /*56d0*/  UMOV UR12, UR36 ;  /* 0x00000024000c7c82 */ /* 0x000fe20008000000 */
[----:B------:R-:W-:Y:S01]  /*56e0*/  @!P1 R2UR UR4, R10 ;  /* 0x000000000a0492ca */ /* 0x000fe200000e0000 */
[----:B------:R-:W-:Y:S01]  /*56f0*/  @!P1 IMAD.X R6, RZ, RZ, R17, P0 ;  /* 0x000000ffff069224 */ /* 0x000fe200000e0611 */
[----:B------:R-:W-:Y:S11]  /*5700*/  @!P1 R2UR UR5, R11 ;  /* 0x000000000b0592ca */ /* 0x000ff600000e0000 */
[----:B------:R-:W-:Y:S02]  /*5710*/  @!UPT UIADD3 URZ, UPT, UPT, URZ, URZ, URZ ;  /* 0x000000fffffff290 */ /* 0x000fe4000fffe0ff */
[----:B------:R2:W-:Y:S01]  /*5720*/  @!UP0 UTMALDG.3D [UR40], [UR4], desc[UR6] ;  /* 0x00000628040085b4 */ /* 0x0005e20008011000 */
[----:B------:R-:W-:Y:S05]  /*5730*/  VOTEU.ALL UP0, P1 ;  /* 0x0000000000ff7886 */ /* 0x000fea0000800000 */
[----:B------:R2:W-:Y:S01]  /*5740*/  @!UP0 UTMALDG.3D [UR8], [UR4], desc[UR6] ;  /* 0x00000608040085b4 */ /* 0x0005e20008011000 */
[----:B------:R2:W-:Y:S01]  /*5750*/  @!P1 SYNCS.ARRIVE.TRANS64.RED.A0TR RZ, [UR21+0x100], R0 ;  /* 0x00010000ffff99a7 */ /* 0x0005e20008300415 */
[----:B------:R-:W-:Y:S01]  /*5760*/  SYNCS.ARRIVE.TRANS64.RED.A1T0 RZ, [UR46], RZ ;  /* 0x000000ffffff79a7 */ /* 0x000fe2000810042e */
[----:B------:R-:W3:Y:S02]  /*5770*/  SYNCS.PHASECHK.TRANS64.TRYWAIT P2, [UR21+0x128], R9 ;  /* 0x00012809ff0075a7 */ /* 0x000ee40008041115 */
[----:B--23--:R-:W-:Y:S05]  /*5780*/  @!P2 BRA `(.L_x_106) ;  /* 0x0000005c0008a947 */ /* 0x00cfea0003800000 */
.L_x_215:
        /* <DEDUP_REMOVED lines=10> */
[----:B------:R-:W-:Y:S02]  /*5830*/  @!UP0 UIADD3 UR10, UPT, UPT, UR42, 0xa0, URZ ;  /* 0x000000a02a0a8890 */ /* 0x000fe4000fffe0ff */
[----:B------:R-:W-:Y:S01]  /*5840*/  @!UP0 UIADD3 UR8, UPT, UPT, UR21, 0x1b00, URZ ;  /* 0x00001b0015088890 */ /* 0x000fe2000fffe0ff */
[----:B------:R-:W-:Y:S01]  /*5850*/  IMAD.U32 R10, RZ, RZ, UR5 ;  /* 0x00000005ff0a7e24 */ /* 0x000fe2000f8e00ff */
[----:B------:R-:W-:Y:S01]  /*5860*/  VOTEU.ALL UP0, P1 ;  /* 0x0000000000ff7886 */ /* 0x000fe20000800000 */
[----:B------:R-:W-:Y:S01]  /*5870*/  IMAD.U32 R11, RZ, RZ, UR4 ;  /* 0x00000004ff0b7e24 */ /* 0x000fe2000f8e00ff */
[----:B------:R-:W-:Y:S01]  /*5880*/  UMOV UR9, UR33 ;  /* 0x0000002100097c82 */ /* 0x000fe20008000000 */
[----:B------:R-:W-:Y:S01]  /*5890*/  UMOV UR11, UR43 ;  /* 0x0000002b000b7c82 */ /* 0x000fe20008000000 */
[----:B------:R-:W-:Y:S01]  /*58a0*/  @!P1 R2UR UR4, R10 ;  /* 0x000000000a0492ca */ /* 0x000fe200000e0000 */
[----:B------:R-:W-:Y:S01]  /*58b0*/  UMOV UR12, UR36 ;  /* 0x00000024000c7c82 */ /* 0x000fe20008000000 */
[----:B------:R-:W-:Y:S01]  /*58c0*/  @!P1 R2UR UR5, R11 ;  /* 0x000000000b0592ca */ /* 0x000fe200000e0000 */
[----:B------:R-:W-:Y:S11]  /*58d0*/  @!P1 IMAD.X R6, RZ, RZ, R17, P0 ;  /* 0x000000ffff069224 */ /* 0x000ff600000e0611 */
[----:B------:R-:W-:Y:S01]  /*58e0*/  @!UPT UIADD3 URZ, UPT, UPT, URZ, URZ, URZ ;  /* 0x000000fffffff290 */ /* 0x000fe2000fffe0ff */
[----:B------:R2:W-:Y:S01]  /*58f0*/  @!UP0 UTMALDG.3D [UR32], [UR4], desc[UR6] ;  /* 0x00000620040085b4 */ /* 0x0005e20008011000 */
[----:B------:R-:W-:Y:S05]  /*5900*/  VOTEU.ALL UP0, P1 ;  /* 0x0000000000ff7886 */ /* 0x000fea0000800000 */
[----:B------:R2:W-:Y:S01]  /*5910*/  @!UP0 UTMALDG.3D [UR8], [UR4], desc[UR6] ;  /* 0x00000608040085b4 */ /* 0x0005e20008011000 */
[----:B------:R2:W-:Y:S01]  /*5920*/  @!P1 SYNCS.ARRIVE.TRANS64.RED.A0TR RZ, [UR21+0x108], R0 ;  /* 0x00010800ffff99a7 */ /* 0x0005e20008300415 */
[----:B------:R-:W-:Y:S01]  /*5930*/  SYNCS.ARRIVE.TRANS64.RED.A1T0 RZ, [UR39], RZ ;  /* 0x000000ffffff79a7 */ /* 0x000fe20008100427 */
[----:B------:R-:W3:Y:S02]  /*5940*/  SYNCS.PHASECHK.TRANS64.TRYWAIT P2, [UR21+0x130], R9 ;  /* 0x00013009ff0075a7 */ /* 0x000ee40008041115 */
[----:B--23--:R-:W-:Y:S05]  /*5950*/  @!P2 BRA `(.L_x_107) ;  /* 0x0000005800aca947 */ /* 0x00cfea0003800000 */
.L_x_217:
        /* <DEDUP_REMOVED lines=9> */
[----:B------:R-:W-:Y:S01]  /*59f0*/  VIADD R14, R14, 0x1 ;  /* 0x000000010e0e7836 */ /* 0x000fe20000000000 */
        /* <DEDUP_REMOVED lines=10> */
[----:B------:R-:W-:Y:S11]  /*5aa0*/  UMOV UR12, UR36 ;  /* 0x00000024000c7c82 */ /* 0x000ff60008000000 */
        /* <DEDUP_REMOVED lines=8> */
.L_x_219:
[----:B------:R-:W-:Y:S01]  /*5b30*/  UIADD3 UR32, UPT, UPT, UR13, UR59, URZ ;  /* 0x0000003b0d207290 */ /* 0x000fe2000fffe0ff */
[----:B------:R-:W-:Y:S01]  /*5b40*/  @!P1 IADD3 R6, P0, PT, R16, 0x580, RZ ;  /* 0x0000058010069810 */ /* 0x000fe20007f1e0ff */
[----:B------:R-:W-:Y:S01]  /*5b50*/  UPLOP3.LUT UP2, UPT, UPT, UPT, UPT, 0x80, 0x8 ;  /* 0x000000000008789c */ /* 0x000fe20003f4f070 */
[----:B------:R-:W-:Y:S01]  /*5b60*/  R2UR UR24, R88 ;  /* 0x00000000581872ca */ /* 0x000fe200000e0000 */
[----:B------:R-:W-:Y:S01]  /*5b70*/  VOTEU.ALL UP0, P1 ;  /* 0x0000000000ff7886 */ /* 0x000fe20000800000 */
[----:B------:R-:W-:Y:S01]  /*5b80*/  @!P1 R2UR UR5, R6 ;  /* 0x00000000060592ca */ /* 0x000fe200000e0000 */
[----:B--2---:R-:W-:Y:S01]  /*5b90*/  @!P1 IMAD.X R0, RZ, RZ, R17, P0 ;  /* 0x000000ffff009224 */ /* 0x004fe200000e0611 */
[----:B------:R-:W-:Y:S01]  /*5ba0*/  UMOV UR6, 0x0 ;  /* 0x0000000000067882 */ /* 0x000fe20000000000 */
[----:B------:R-:W-:Y:S01]  /*5bb0*/  UMOV UR7, 0x10000000 ;  /* 0x1000000000077882 */ /* 0x000fe20000000000 */
[----:B------:R-:W-:Y:S01]  /*5bc0*/  @!UP0 UIADD3 UR18, UPT, UPT, UR42, 0x60, URZ ;  /* 0x000000602a128890 */ /* 0x000fe2000fffe0ff */
[----:B------:R-:W-:Y:S01]  /*5bd0*/  ISETP.NE.AND P0, PT, R14, 0x2, PT ;  /* 0x000000020e00780c */ /* 0x000fe20003f05270 */
[----:B------:R-:W-:Y:S01]  /*5be0*/  @!UP0 UIADD3 UR16, UPT, UPT, UR21, 0x3300, URZ ;  /* 0x0000330015108890 */ /* 0x000fe2000fffe0ff */
[----:B------:R-:W-:Y:S01]  /*5bf0*/  @!P1 R2UR UR4, R0 ;  /* 0x00000000000492ca */ /* 0x000fe200000e0000 */
[----:B------:R-:W-:Y:S01]  /*5c00*/  @!UP0 UIADD3 UR17, UPT, UPT, UR21, 0x118, URZ ;  /* 0x0000011815118890 */ /* 0x000fe2000fffe0ff */
[----:B------:R-:W-:Y:S01]  /*5c10*/  SEL R0, RZ, 0x1, P0 ;  /* 0x00000001ff007807 */ /* 0x000fe20000000000 */
[----:B------:R-:W-:Y:S01]  /*5c20*/  @!UP0 UIADD3 UR10, UPT, UPT, UR42, 0xe0, URZ ;  /* 0x000000e02a0a8890 */ /* 0x000fe2000fffe0ff */
[----:B------:R-:W-:Y:S01]  /*5c30*/  LOP3.LUT R15, R15, 0x1, RZ, 0x3c, !PT ;  /* 0x000000010f0f7812 */ /* 0x000fe200078e3cff */
[----:B------:R-:W-:Y:S01]  /*5c40*/  @!UP0 UIADD3 UR8, UPT, UPT, UR21, 0x3b00, URZ ;  /* 0x00003b0015088890 */ /* 0x000fe2000fffe0ff */
[----:B------:R-:W-:Y:S01]  /*5c50*/  IMAD.U32 R8, RZ, RZ, UR5 ;  /* 0x00000005ff087e24 */ /* 0x000fe2000f8e00ff */
[----:B------:R-:W-:Y:S01]  /*5c60*/  VOTEU.ALL UP0, P1 ;  /* 0x0000000000ff7886 */ /* 0x000fe20000800000 */
[----:B------:R-:W-:Y:S01]  /*5c70*/  UMOV UR19, UR43 ;  /* 0x0000002b00137c82 */ /* 0x000fe20008000000 */
[----:B------:R-:W-:Y:S01]  /*5c80*/  UMOV UR20, UR36 ;  /* 0x0000002400147c82 */ /* 0x000fe20008000000 */
[----:B------:R-:W-:Y:S01]  /*5c90*/  UMOV UR11, UR43 ;  /* 0x0000002b000b7c82 */ /* 0x000fe20008000000 */
[----:B------:R-:W-:Y:S01]  /*5ca0*/  UMOV UR12, UR36 ;  /* 0x00000024000c7c82 */ /* 0x000fe20008000000 */
[----:B------:R-:W-:Y:S01]  /*5cb0*/  UMOV UR9, UR17 ;  /* 0x0000001100097c82 */ /* 0x000fe20008000000 */
[----:B------:R-:W-:Y:S01]  /*5cc0*/  IMAD.U32 R9, RZ, RZ, UR4 ;  /* 0x00000004ff097e24 */ /* 0x000fe2000f8e00ff */
[----:B------:R-:W-:Y:S01]  /*5cd0*/  @!P1 R2UR UR4, R8 ;  /* 0x00000000080492ca */ /* 0x000fe200000e0000 */
[----:B------:R-:W-:Y:S01]  /*5ce0*/  UMOV UR36, UR29 ;  /* 0x0000001d00247c82 */ /* 0x000fe20008000000 */
[----:B------:R-:W-:Y:S02]  /*5cf0*/  LOP3.LUT R13, R13, R0, RZ, 0x3c, !PT ;  /* 0x000000000d0d7212 */ /* 0x000fe400078e3cff */
[----:B------:R-:W-:Y:S02]  /*5d00*/  @!P1 R2UR UR5, R9 ;  /* 0x00000000090592ca */ /* 0x000fe400000e0000 */
[----:B------:R-:W-:Y:S11]  /*5d10*/  SEL R14, R14, RZ, P0 ;  /* 0x000000ff0e0e7207 */ /* 0x000ff60000000000 */
[----:B------:R2:W-:Y:S01]  /*5d20*/  @!UP0 UTMALDG.3D [UR16], [UR4], desc[UR6] ;  /* 0x00000610040085b4 */ /* 0x0005e20008011000 */
[----:B------:R-:W-:Y:S05]  /*5d30*/  VOTEU.ALL UP0, P1 ;  /* 0x0000000000ff7886 */ /* 0x000fea0000800000 */
[----:B------:R3:W-:Y:S01]  /*5d40*/  @!UP0 UTMALDG.3D [UR8], [UR4], desc[UR6] ;  /* 0x00000608040085b4 */ /* 0x0007e20008011000 */
[----:B------:R3:W-:Y:S01]  /*5d50*/  @!P1 SYNCS.ARRIVE.TRANS64.RED.A0TR RZ, [UR21+0x118], R7 ;  /* 0x00011807ffff99a7 */ /* 0x0007e20008300415 */
[----:B------:R-:W-:Y:S01]  /*5d60*/  SYNCS.ARRIVE.TRANS64.RED.A1T0 RZ, [UR37], RZ ;  /* 0x000000ffffff79a7 */ /* 0x000fe20008100425 */
[----:B--2---:R-:W-:Y:S01]  /*5d70*/  UIADD3 UR20, UPT, UPT, UR14, UR24, URZ ;  /* 0x000000180e147290 */ /* 0x004fe2000fffe0ff */
[----:B------:R-:W-:Y:S11]  /*5d80*/  BRA.U UP1, `(.L_x_109) ;  /* 0xfffffff101087547 */ /* 0x000ff6000b83ffff */
[----:B------:R-:W-:-:S04]  /*5d90*/  SHF.L.U32 R3, R15, 0x1f, RZ ;  /* 0x0000001f0f037819 */ /* 0x000fc800000006ff */
[----:B------:R-:W2:Y:S02]  /*5da0*/  SYNCS.PHASECHK.TRANS64.TRYWAIT P0, [UR21+0x120], R3 ;  /* 0x00012003ff0075a7 */ /* 0x000ea40008001115 */
[----:B--2---:R-:W-:Y:S05]  /*5db0*/  @!P0 BRA `(.L_x_110) ;  /* 0x0000005400c48947 */ /* 0x004fea0003800000 */
.L_x_221:
[----:B------:R-:W4:Y:S02]  /*5dc0*/  SYNCS.PHASECHK.TRANS64.TRYWAIT P0, [UR21+0x128], R3 ;  /* 0x00012803ff0075a7 */ /* 0x000f240008001115 */
[----:B----4-:R-:W-:Y:S05]  /*5dd0*/  @!P0 BRA `(.L_x_111) ;  /* 0x0000005400d48947 */ /* 0x010fea0003800000 */
.L_x_223:
[----:B------:R-:W4:Y:S02]  /*5de0*/  SYNCS.PHASECHK.TRANS64.TRYWAIT P0, [UR21+0x130], R3 ;  /* 0x00013003ff0075a7 */ /* 0x000f240008001115 */
[----:B----4-:R-:W-:Y:S05]  /*5df0*/  @!P0 BRA `(.L_x_112) ;  /* 0x0000005400e48947 */ /* 0x010fea0003800000 */
.L_x_225:
[----:B--2---:R-:W-:-:S07]  /*5e00*/  MOV R0, UR21 ;  /* 0x0000001500007c02 */ /* 0x004fce0008000f00 */
.L_x_113:
[----:B--2---:R-:W-:-:S04]  /*5e10*/  SHF.L.U32 R3, R15, 0x1f, RZ ;  /* 0x0000001f0f037819 */ /* 0x004fc800000006ff */
[----:B------:R2:W4:Y:S03]  /*5e20*/  SYNCS.PHASECHK.TRANS64.TRYWAIT P0, [R0+URZ+0x138], R3 ;  /* 0x00013803000075a7 */ /* 0x00052600080011ff */
[----:B----4-:R-:W-:Y:S05]  /*5e30*/  @!P0 NANOSLEEP.SYNCS 0x989680 ;  /* 0x009896800000895d */ /* 0x010fea0003900000 */
[----:B------:R-:W4:Y:S02]  /*5e40*/  @!P0 SYNCS.PHASECHK.TRANS64 P0, [R0+URZ+0x138], R3 ;  /* 0x00013803000085a7 */ /* 0x000f2400080010ff */
[----:B-1-34-:R-:W-:Y:S05]  /*5e50*/  @P0 EXIT ;  /* 0x000000000000094d */ /* 0x01afea0003800000 */
[----:B------:R-:W-:Y:S05]  /*5e60*/  BRA `(.L_x_113) ;  /* 0xfffffffc00e87947 */ /* 0x000fea000383ffff */
.L_x_98:
[----:B------:R-:W-:-:S06]  /*5e70*/  UISETP.GE.AND UP0, UPT, UR13, 0x4, UPT ;  /* 0x000000040d00788c */ /* 0x000fcc000bf06270 */
[----:B------:R-:W-:-:S13]  /*5e80*/  PLOP3.LUT P0, PT, PT, PT, UP0, 0x80, 0x8 ;  /* 0x000000000008781c */ /* 0x000fda0003f0f008 */
[----:B------:R-:W-:Y:S05]  /*5e90*/  @!P0 EXIT ;  /* 0x000000000000894d */ /* 0x000fea0003800000 */
[----:B------:R-:W-:Y:S01]  /*5ea0*/  BAR.SYNC.DEFER_BLOCKING 0x6, 0xa0 ;  /* 0x0182800000007b1d */ /* 0x000fe20000010000 */
[----:B------:R-:W-:Y:S01]  /*5eb0*/  IMAD.SHL.U32 R4, R87, 0x200000, RZ ;  /* 0x0020000057047824 */ /* 0x000fe200078e00ff */
[----:B------:R-:W-:Y:S01]  /*5ec0*/  CS2R R94, SRZ ;  /* 0x00000000005e7805 */ /* 0x000fe2000001ff00 */
[C---:B------:R-:W-:Y:S01]  /*5ed0*/  IMAD.SHL.U32 R85, R97.reuse, 0x20, RZ ;  /* 0x0000002061557824 */ /* 0x040fe200078e00ff */
[----:B------:R-:W-:Y:S01]  /*5ee0*/  CS2R R92, SRZ ;  /* 0x00000000005c7805 */ /* 0x000fe2000001ff00 */
[C---:B------:R-:W-:Y:S01]  /*5ef0*/  IMAD.U32 R37, R97.reuse, 0x10000, RZ ;  /* 0x0001000061257824 */ /* 0x040fe200078e00ff */
[----:B------:R-:W-:Y:S02]  /*5f00*/  UMOV UR43, 0x400 ;  /* 0x00000400002b7882 */ /* 0x000fe40000000000 */
[----:B------:R-:W1:Y:S01]  /*5f10*/  LDC.64 R82, c[0x0][0x8b0] ;  /* 0x00022c00ff527b82 */ /* 0x000e620000000a00 */
[----:B------:R-:W-:Y:S01]  /*5f20*/  ULEA UR43, UR58, UR43, 0x18 ;  /* 0x0000002b3a2b7291 */ /* 0x000fe2000f8ec0ff */
[----:B------:R-:W-:Y:S01]  /*5f30*/  IMAD.SHL.U32 R5, R97, 0x4, RZ ;  /* 0x0000000461057824 */ /* 0x000fe200078e00ff */
[----:B------:R-:W-:Y:S01]  /*5f40*/  LOP3.LUT R4, R4, 0x200000, RZ, 0xc0, !PT ;  /* 0x0020000004047812 */ /* 0x000fe200078ec0ff */
[----:B------:R-:W-:Y:S01]  /*5f50*/  IMAD.SHL.U32 R7, R87, 0x400, RZ ;  /* 0x0000040057077824 */ /* 0x000fe200078e00ff */
[C---:B------:R-:W-:Y:S01]  /*5f60*/  LOP3.LUT R6, R85.reuse, 0x80, RZ, 0xc0, !PT ;  /* 0x0000008055067812 */ /* 0x040fe200078ec0ff */
[----:B------:R-:W-:Y:S01]  /*5f70*/  UIADD3 UR4, UPT, UPT, UR43, 0x4300, URZ ;  /* 0x000043002b047890 */ /* 0x000fe2000fffe0ff */
[C---:B------:R-:W-:Y:S01]  /*5f80*/  LOP3.LUT R84, R85.reuse, 0xb60, RZ, 0xc0, !PT ;  /* 0x00000b6055547812 */ /* 0x040fe200078ec0ff */
[----:B------:R-:W2:Y:S01]  /*5f90*/  LDC.64 R80, c[0x0][0x8a8] ;  /* 0x00022a00ff507b82 */ /* 0x000ea20000000a00 */
[----:B------:R-:W-:Y:S01]  /*5fa0*/  UIADD3 UR5, UPT, UPT, UR43, 0x300, URZ ;  /* 0x000003002b057890 */ /* 0x000fe2000fffe0ff */
[----:B------:R-:W-:Y:S01]  /*5fb0*/  LOP3.LUT R37, R4, 0x400000, R37, 0xf8, !PT ;  /* 0x0040000004257812 */ /* 0x000fe200078ef825 */
[----:B------:R-:W-:Y:S01]  /*5fc0*/  IMAD.MOV.U32 R36, RZ, RZ, RZ ;  /* 0x000000ffff247224 */ /* 0x000fe200078e00ff */
[----:B------:R-:W-:Y:S01]  /*5fd0*/  LOP3.LUT R5, R6, 0x10, R5, 0xf8, !PT ;  /* 0x0000001006057812 */ /* 0x000fe200078ef805 */
[----:B------:R-:W-:Y:S01]  /*5fe0*/  IMAD.MOV.U32 R91, RZ, RZ, RZ ;  /* 0x000000ffff5b7224 */ /* 0x000fe200078e00ff */
[----:B------:R-:W-:Y:S01]  /*5ff0*/  LOP3.LUT R84, R84, 0x400, R7, 0xf8, !PT ;  /* 0x0000040054547812 */ /* 0x000fe200078ef807 */
[----:B------:R-:W-:Y:S01]  /*6000*/  IMAD.U32 R98, RZ, RZ, UR5 ;  /* 0x00000005ff627e24 */ /* 0x000fe2000f8e00ff */
[----:B------:R-:W-:Y:S01]  /*6010*/  LOP3.LUT P0, RZ, R85, 0x80, RZ, 0xc0, !PT ;  /* 0x0000008055ff7812 */ /* 0x000fe2000780c0ff */
[----:B------:R-:W3:Y:S01]  /*6020*/  LDS R0, [UR43+0x200] ;  /* 0x0002002bff007984 */ /* 0x000ee20008000800 */
[----:B------:R-:W-:Y:S01]  /*6030*/  LOP3.LUT R84, R84, R5, RZ, 0xfc, !PT ;  /* 0x0000000554547212 */ /* 0x000fe200078efcff */
[----:B------:R-:W-:Y:S01]  /*6040*/  IMAD.U32 R96, RZ, RZ, UR4 ;  /* 0x00000004ff607e24 */ /* 0x000fe2000f8e00ff */
[----:B------:R-:W-:Y:S01]  /*6050*/  P2R R4, PR, RZ, 0x1 ;  /* 0x00000001ff047803 */ /* 0x000fe20000000000 */
[----:B------:R-:W4:Y:S01]  /*6060*/  LDCU UR57, c[0x0][0x370] ;  /* 0x00006e00ff3977ac */ /* 0x000f220008000800 */
[----:B------:R-:W-:Y:S01]  /*6070*/  LOP3.LUT R97, R97, 0x60, RZ, 0xc0, !PT ;  /* 0x0000006061617812 */ /* 0x000fe200078ec0ff */
[----:B------:R-:W1:Y:S01]  /*6080*/  LDCU.64 UR62, c[0x0][0x348] ;  /* 0x00006900ff3e77ac */ /* 0x000e620008000a00 */
[----:B------:R-:W1:Y:S01]  /*6090*/  LDCU UR42, c[0x0][0xb0c] ;  /* 0x00016180ff2a77ac */ /* 0x000e620008000800 */
[----:B------:R-:W1:Y:S01]  /*60a0*/  LDCU UR39, c[0x0][0xb30] ;  /* 0x00016600ff2777ac */ /* 0x000e620008000800 */
[----:B------:R-:W1:Y:S01]  /*60b0*/  LDCU.64 UR46, c[0x0][0x888] ;  /* 0x00011100ff2e77ac */ /* 0x000e620008000a00 */
[----:B------:R-:W1:Y:S01]  /*60c0*/  LDCU.64 UR40, c[0x0][0xb28] ;  /* 0x00016500ff2877ac */ /* 0x000e620008000a00 */
[----:B------:R-:W1:Y:S01]  /*60d0*/  LDCU.64 UR60, c[0x0][0x890] ;  /* 0x00011200ff3c77ac */ /* 0x000e620008000a00 */
[----:B------:R-:W1:Y:S01]  /*60e0*/  LDCU.128 UR52, c[0x0][0xb10] ;  /* 0x00016200ff3477ac */ /* 0x000e620008000c00 */
[----:B------:R-:W1:Y:S02]  /*60f0*/  LDCU UR56, c[0x0][0x374] ;  /* 0x00006e80ff3877ac */ /* 0x000e640008000800 */
[----:B-1234-:R-:W-:-:S07]  /*6100*/  IMAD.IADD R37, R0, 0x1, R37 ;  /* 0x0000000100257824 */ /* 0x01efce00078e0225 */
.L_x_155:
[C---:B------:R-:W-:Y:S02]  /*6110*/  LEA R3, R91.reuse, UR43, 0x3 ;  /* 0x0000002b5b037c11 */ /* 0x040fe4000f8e18ff */
[----:B------:R-:W-:Y:S02]  /*6120*/  SHF.L.U32 R0, R94, 0x1f, RZ ;  /* 0x0000001f5e007819 */ /* 0x000fe400000006ff */
[----:B------:R-:W-:Y:S02]  /*6130*/  LEA R5, R91, UR43, 0x4 ;  /* 0x0000002b5b057c11 */ /* 0x000fe4000f8e20ff */
[----:B------:R-:W1:Y:S02]  /*6140*/  SYNCS.PHASECHK.TRANS64.TRYWAIT P0, [R3+URZ+0x150], R0 ;  /* 0x00015000030075a7 */ /* 0x000e6400080011ff */
[----:B-12---:R-:W-:Y:S05]  /*6150*/  @!P0 BRA `(.L_x_114) ;  /* 0x0000005400248947 */ /* 0x006fea0003800000 */
.L_x_226:
        /* <DEDUP_REMOVED lines=11> */
[----:B------:R-:W-:Y:S01]  /*6210*/  PLOP3.LUT P0, PT, PT, PT, UP1, 0x80, 0x8 ;  /* 0x000000000008781c */ /* 0x000fe20003f0f018 */
[----:B------:R-:W-:Y:S11]  /*6220*/  UP2UR UR44, UPR, URZ, 0x2 ;  /* 0x00000002ff2c7883 */ /* 0x000ff60008000000 */
[----:B------:R-:W-:Y:S01]  /*6230*/  @!UPT UIADD3 URZ, UPT, UPT, URZ, URZ, URZ ;  /* 0x000000fffffff290 */ /* 0x000fe2000fffe0ff */
[----:B-1----:R-:W-:Y:S02]  /*6240*/  @P0 SHF.R.U32.HI R0, RZ, 0x10, R5 ;  /* 0x00000010ff000819 */ /* 0x002fe40000011605 */
        /* <DEDUP_REMOVED lines=12> */
[----:B------:R-:W2:Y:S01]  /*6310*/  LDCU UR12, c[0x0][0xb20] ;  /* 0x00016400ff0c77ac */ /* 0x000ea20008000800 */
[----:B------:R-:W-:Y:S02]  /*6320*/  UIMAD.WIDE.U32 UR4, UR56, UR55, URZ ;  /* 0x00000037380472a5 */ /* 0x000fe4000f8e00ff */
[----:B------:R-:W-:Y:S02]  /*6330*/  UIMAD.WIDE.U32 UR6, UR57, UR52, URZ ;  /* 0x00000034390672a5 */ /* 0x000fe4000f8e00ff */
[----:B------:R-:W-:Y:S02]  /*6340*/  UISETP.NE.AND UP0, UPT, UR54, 0x1, UPT ;  /* 0x000000013600788c */ /* 0x000fe4000bf05270 */
[----:B------:R-:W-:Y:S02]  /*6350*/  UIMAD.WIDE.U32 UR8, UR37, UR55, URZ ;  /* 0x00000037250872a5 */ /* 0x000fe4000f8e00ff */
[----:B------:R-:W-:Y:S02]  /*6360*/  UIMAD.WIDE.U32 UR10, UR38, UR52, URZ ;  /* 0x00000034260a72a5 */ /* 0x000fe4000f8e00ff */
[----:B------:R-:W-:Y:S02]  /*6370*/  UISETP.NE.AND UP1, UPT, UR42, 0x1, UPT ;  /* 0x000000012a00788c */ /* 0x000fe4000bf25270 */
[----:B------:R-:W-:Y:S01]  /*6380*/  UISETP.NE.AND UP2, UPT, UR45, 0x1, UPT ;  /* 0x000000012d00788c */ /* 0x000fe2000bf45270 */
[----:B------:R-:W-:Y:S02]  /*6390*/  UMOV UR4, UR5 ;  /* 0x0000000500047c82 */ /* 0x000fe40008000000 */
[----:B--2---:R-:W-:Y:S03]  /*63a0*/  USHF.R.U32.HI UR5, URZ, UR12, UR4 ;  /* 0x0000000cff057299 */ /* 0x004fe60008011604 */
[----:B------:R-:W-:Y:S02]  /*63b0*/  UMOV UR4, UR7 ;  /* 0x0000000700047c82 */ /* 0x000fe40008000000 */
[----:B------:R-:W-:Y:S02]  /*63c0*/  USHF.R.U32.HI UR7, URZ, UR53, UR4 ;  /* 0x00000035ff077299 */ /* 0x000fe40008011604 */
[----:B------:R-:W-:Y:S02]  /*63d0*/  USEL UR4, UR56, UR5, !UP0 ;  /* 0x0000000538047287 */ /* 0x000fe4000c000000 */
[----:B------:R-:W-:Y:S01]  /*63e0*/  USEL UR7, UR57, UR7, !UP1 ;  /* 0x0000000739077287 */ /* 0x000fe2000c800000 */
[----:B------:R-:W-:Y:S01]  /*63f0*/  UMOV UR5, UR9 ;  /* 0x0000000900057c82 */ /* 0x000fe20008000000 */
[----:B------:R-:W-:Y:S02]  /*6400*/  UIMAD.WIDE.U32 UR8, UR4, UR40, URZ ;  /* 0x00000028040872a5 */ /* 0x000fe4000f8e00ff */
[----:B------:R-:W-:Y:S03]  /*6410*/  USHF.R.U32.HI UR6, URZ, UR12, UR5 ;  /* 0x0000000cff067299 */ /* 0x000fe60008011605 */
[----:B------:R-:W-:Y:S01]  /*6420*/  UMOV UR5, UR11 ;  /* 0x0000000b00057c82 */ /* 0x000fe20008000000 */
[----:B------:R-:W-:Y:S02]  /*6430*/  UIMAD.WIDE.U32 UR10, UR7, UR40, URZ ;  /* 0x00000028070a72a5 */ /* 0x000fe4000f8e00ff */
[----:B------:R-:W-:Y:S02]  /*6440*/  USHF.R.U32.HI UR12, URZ, UR53, UR5 ;  /* 0x00000035ff0c7299 */ /* 0x000fe40008011605 */
[----:B------:R-:W-:Y:S01]  /*6450*/  USEL UR6, UR37, UR6, !UP0 ;  /* 0x0000000625067287 */ /* 0x000fe2000c000000 */
[----:B------:R-:W-:Y:S02]  /*6460*/  UMOV UR5, UR9 ;  /* 0x0000000900057c82 */ /* 0x000fe40008000000 */
[----:B------:R-:W-:Y:S01]  /*6470*/  UMOV UR10, UR11 ;  /* 0x0000000b000a7c82 */ /* 0x000fe20008000000 */
[----:B------:R-:W-:Y:S02]  /*6480*/  @UP2 USHF.R.U32.HI UR4, URZ, UR41, UR5 ;  /* 0x00000029ff042299 */ /* 0x000fe40008011605 */
[----:B------:R-:W-:Y:S02]  /*6490*/  @UP2 USHF.R.U32.HI UR7, URZ, UR41, UR10 ;  /* 0x00000029ff072299 */ /* 0x000fe4000801160a */
[----:B------:R-:W-:Y:S02]  /*64a0*/  UIMAD UR4, UR45, UR4, URZ ;  /* 0x000000042d0472a4 */ /* 0x000fe4000f8e02ff */
        /* <DEDUP_REMOVED lines=8> */
[----:B------:R-:W-:Y:S02]  /*6530*/  USEL UR11, UR6, UR4, !UP2 ;  /* 0x00000004060b7287 */ /* 0x000fe4000d000000 */
[----:B------:R-:W-:Y:S02]  /*6540*/  UIADD3 UR8, UPT, UPT, -UR5, URZ, URZ ;  /* 0x000000ff05087290 */ /* 0x000fe4000fffe1ff */
[----:B------:R-:W-:Y:S01]  /*6550*/  UIADD3 UR10, UPT, UPT, -UR11, URZ, URZ ;  /* 0x000000ff0b0a7290 */ /* 0x000fe2000fffe1ff */
[----:B------:R-:W-:Y:S01]  /*6560*/  @!UP0 UMOV UR4, UR9 ;  /* 0x0000000900048c82 */ /* 0x000fe20008000000 */
[----:B------:R-:W-:Y:S02]  /*6570*/  UIADD3 UR9, UPT, UPT, -UR6, URZ, URZ ;  /* 0x000000ff06097290 */ /* 0x000fe4000fffe1ff */
[----:B------:R-:W-:Y:S02]  /*6580*/  @!UP0 USHF.R.U32.HI UR4, URZ, UR41, UR4 ;  /* 0x00000029ff048299 */ /* 0x000fe40008011604 */
[----:B------:R-:W-:Y:S02]  /*6590*/  UIMAD UR10, UR45, UR10, UR6 ;  /* 0x0000000a2d0a72a4 */ /* 0x000fe4000f8e0206 */
[----:B------:R-:W-:Y:S04]  /*65a0*/  @!UP0 USEL UR4, UR5, UR4, !UP2 ;  /* 0x0000000405048287 */ /* 0x000fe8000d000000 */
[----:B------:R-:W-:Y:S02]  /*65b0*/  @!UP0 UIMAD UR10, UR7, UR10, UR4 ;  /* 0x0000000a070a82a4 */ /* 0x000fe4000f8e0204 */
[----:B------:R-:W-:Y:S02]  /*65c0*/  @!UP0 UIADD3 UR11, UPT, UPT, UR11, -UR4, URZ ;  /* 0x800000040b0b8290 */ /* 0x000fe4000fffe0ff */
[----:B------:R-:W-:Y:S02]  /*65d0*/  UIMAD UR7, UR42, UR8, UR38 ;  /* 0x000000082a0772a4 */ /* 0x000fe4000f8e0226 */
[----:B------:R-:W-:Y:S02]  /*65e0*/  @!UP0 UIMAD UR6, UR11, UR45, UR5 ;  /* 0x0000002d0b0682a4 */ /* 0x000fe4000f8e0205 */
[----:B------:R-:W-:Y:S01]  /*65f0*/  UIMAD UR4, UR54, UR9, UR37 ;  /* 0x00000009360472a4 */ /* 0x000fe2000f8e0225 */
[----:B------:R-:W-:Y:S02]  /*6600*/  @!UP0 UMOV UR5, UR10 ;  /* 0x0000000a00058c82 */ /* 0x000fe40008000000 */
[----:B------:R-:W-:Y:S02]  /*6610*/  UIMAD UR38, UR5, UR42, UR7 ;  /* 0x0000002a052672a4 */ /* 0x000fe4000f8e0207 */
[----:B------:R-:W-:Y:S11]  /*6620*/  UIMAD UR37, UR6, UR54, UR4 ;  /* 0x00000036062572a4 */ /* 0x000ff6000f8e0204 */
[----:B------:R-:W-:Y:S01]  /*6630*/  @!UPT UIADD3 URZ, UPT, UPT, URZ, URZ, URZ ;  /* 0x000000fffffff290 */ /* 0x000fe2000fffe0ff */
.L_x_115:
[----:B------:R-:W-:Y:S01]  /*6640*/  UISETP.NE.AND UP0, UPT, UR39, 0x1, UPT ;  /* 0x000000012700788c */ /* 0x000fe2000bf05270 */
[----:B------:R-:W-:Y:S01]  /*6650*/  IADD3 R91, PT, PT, R91, 0x1, RZ ;  /* 0x000000015b5b7810 */ /* 0x000fe20007ffe0ff */
[----:B------:R-:W-:Y:S02]  /*6660*/  UIADD3 UR11, UPT, UPT, UR43, 0x300, URZ ;  /* 0x000003002b0b7890 */ /* 0x000fe4000fffe0ff */
[----:B------:R-:W-:Y:S02]  /*6670*/  USHF.L.U32 UR50, UR20, 0x6, URZ ;  /* 0x0000000614327899 */ /* 0x000fe400080006ff */
[----:B------:R-:W-:Y:S05]  /*6680*/  USHF.L.U32 UR49, UR32, 0x8, URZ ;  /* 0x0000000820317899 */ /* 0x000fea00080006ff */
[----:B------:R-:W2:Y:S01]  /*6690*/  @!UP0 LDCU.128 UR12, c[0x0][0xb10] ;  /* 0x00016200ff0c87ac */ /* 0x000ea20008000c00 */
[----:B------:R-:W3:Y:S01]  /*66a0*/  @!UP0 LDCU UR5, c[0x0][0xb0c] ;  /* 0x00016180ff0587ac */ /* 0x000ee20008000800 */
[----:B------:R-:W4:Y:S01]  /*66b0*/  @!UP0 LDCU UR10, c[0x0][0xb20] ;  /* 0x00016400ff0a87ac */ /* 0x000f220008000800 */
[----:B--2---:R-:W-:Y:S02]  /*66c0*/  UIMAD.WIDE.U32 UR8, UR38, UR12, URZ ;  /* 0x0000000c260872a5 */ /* 0x004fe4000f8e00ff */
[----:B------:R-:W-:Y:S02]  /*66d0*/  UIMAD.WIDE.U32 UR6, UR37, UR15, URZ ;  /* 0x0000000f250672a5 */ /* 0x000fe4000f8e00ff */
[----:B------:R-:W-:Y:S03]  /*66e0*/  @!UP0 UISETP.NE.AND UP1, UPT, UR14, 0x1, UPT ;  /* 0x000000010e00888c */ /* 0x000fe6000bf25270 */
[----:B------:R-:W-:Y:S01]  /*66f0*/  @!UP0 UMOV UR4, UR9 ;  /* 0x0000000900048c82 */ /* 0x000fe20008000000 */
[----:B---3--:R-:W-:Y:S02]  /*6700*/  @!UP0 UISETP.NE.AND UP2, UPT, UR5, 0x1, UPT ;  /* 0x000000010500888c */ /* 0x008fe4000bf45270 */
[----:B------:R-:W-:Y:S01]  /*6710*/  @!UP0 USHF.R.U32.HI UR4, URZ, UR13, UR4 ;  /* 0x0000000dff048299 */ /* 0x000fe20008011604 */
[----:B------:R-:W-:Y:S02]  /*6720*/  @!UP0 UMOV UR6, UR7 ;  /* 0x0000000700068c82 */ /* 0x000fe40008000000 */
[----:B----4-:R-:W-:Y:S02]  /*6730*/  @!UP0 USHF.R.U32.HI UR6, URZ, UR10, UR6 ;  /* 0x0000000aff068299 */ /* 0x010fe40008011606 */
[----:B------:R-:W-:Y:S02]  /*6740*/  @!UP0 USEL UR7, UR38, UR4, !UP2 ;  /* 0x0000000426078287 */ /* 0x000fe4000d000000 */
[----:B------:R-:W-:Y:S04]  /*6750*/  @!UP0 USEL UR6, UR37, UR6, !UP1 ;  /* 0x0000000625068287 */ /* 0x000fe8000c800000 */
[----:B------:R-:W-:Y:S02]  /*6760*/  @!UP0 UIADD3 UR4, UPT, UPT, -UR7, UR6, URZ ;  /* 0x0000000607048290 */ /* 0x000fe4000fffe1ff */
[----:B------:R-:W-:Y:S02]  /*6770*/  @!UP0 UIADD3 UR6, UPT, UPT, UR7, -UR6, URZ ;  /* 0x8000000607068290 */ /* 0x000fe4000fffe0ff */
[----:B------:R-:W-:Y:S02]  /*6780*/  @!UP0 UIMAD UR38, UR4, UR5, UR38 ;  /* 0x00000005042682a4 */ /* 0x000fe4000f8e0226 */
[----:B------:R-:W-:Y:S02]  /*6790*/  @!UP0 UIMAD UR37, UR6, UR14, UR37 ;  /* 0x0000000e062582a4 */ /* 0x000fe4000f8e0225 */
[----:B------:R-:W-:Y:S09]  /*67a0*/  ULOP3.LUT UP0, URZ, UR11, 0x90, URZ, 0xc0, !UPT ;  /* 0x000000900bff7892 */ /* 0x000ff2000f80c0ff */
[----:B------:R-:W-:Y:S05]  /*67b0*/  BRA.U !UP0, `(.L_x_116) ;  /* 0x0000000108407547 */ /* 0x000fea000b800000 */
[----:B------:R-:W2:Y:S01]  /*67c0*/  LDCU.64 UR8, c[0x4][0x88] ;  /* 0x01001100ff0877ac */ /* 0x000ea20008000a00 */
[----:B------:R-:W-:Y:S01]  /*67d0*/  MOV R3, 0x0 ;  /* 0x0000000000037802 */ /* 0x000fe20000000f00 */
[----:B------:R-:W-:Y:S02]  /*67e0*/  HFMA2 R12, -RZ, RZ, 0, 5.9604644775390625e-08 ;  /* 0x00000001ff0c7431 */ /* 0x000fe400000001ff */
[----:B------:R-:W-:Y:S02]  /*67f0*/  IMAD.MOV.U32 R8, RZ, RZ, 0x70 ;  /* 0x00000070ff087424 */ /* 0x000fe400078e00ff */
[----:B------:R-:W-:Y:S01]  /*6800*/  IMAD.MOV.U32 R13, RZ, RZ, RZ ;  /* 0x000000ffff0d7224 */ /* 0x000fe200078e00ff */
[----:B------:R-:W3:Y:S01]  /*6810*/  LDCU.64 UR6, c[0x4][0x90] ;  /* 0x01001200ff0677ac */ /* 0x000ee20008000a00 */
[----:B------:R-:W4:Y:S01]  /*6820*/  LDC.64 R2, c[0x4][R3] ;  /* 0x0100000003027b82 */ /* 0x000f220000000a00 */
[----:B------:R-:W1:Y:S01]  /*6830*/  LDCU.64 UR4, c[0x4][0x8] ;  /* 0x01000100ff0477ac */ /* 0x000e620008000a00 */
[----:B--2---:R-:W-:Y:S01]  /*6840*/  MOV R5, UR9 ;  /* 0x0000000900057c02 */ /* 0x004fe20008000f00 */
[----:B------:R-:W-:Y:S01]  /*6850*/  IMAD.U32 R4, RZ, RZ, UR8 ;  /* 0x00000008ff047e24 */ /* 0x000fe2000f8e00ff */
[----:B---3--:R-:W-:Y:S01]  /*6860*/  MOV R7, UR7 ;  /* 0x0000000700077c02 */ /* 0x008fe20008000f00 */
[----:B------:R-:W-:Y:S01]  /*6870*/  IMAD.U32 R6, RZ, RZ, UR6 ;  /* 0x00000006ff067e24 */ /* 0x000fe2000f8e00ff */
[----:B-1----:R-:W-:Y:S01]  /*6880*/  MOV R11, UR5 ;  /* 0x00000005000b7c02 */ /* 0x002fe20008000f00 */
[----:B------:R-:W-:Y:S02]  /*6890*/  IMAD.U32 R10, RZ, RZ, UR4 ;  /* 0x00000004ff0a7e24 */ /* 0x000fe4000f8e00ff */
[----:B------:R-:W-:Y:S07]  /*68a0*/  LEPC R20, `(.L_x_116) ;  /* 0x000000001014794e */ /* 0x000fee0000000000 */
[----:B----45:R-:W-:Y:S05]  /*68b0*/  CALL.ABS.NOINC R2 ;  /* 0x0000000002007343 */ /* 0x030fea0003c00000 */
.L_x_116:
[----:B------:R-:W-:Y:S01]  /*68c0*/  LOP3.LUT P0, RZ, R96, 0x90, RZ, 0xc0, !PT ;  /* 0x0000009060ff7812 */ /* 0x000fe2000780c0ff */
[----:B------:R-:W-:Y:S11]  /*68d0*/  BSSY.RECONVERGENT B6, `(.L_x_117) ;  /* 0x0000013000067945 */ /* 0x000ff60003800200 */
[----:B------:R-:W-:Y:S01]  /*68e0*/  @!UPT UIADD3 URZ, UPT, UPT, URZ, URZ, URZ ;  /* 0x000000fffffff290 */ /* 0x000fe2000fffe0ff */
[----:B------:R-:W-:Y:S05]  /*68f0*/  @!P0 BRA `(.L_x_118) ;  /* 0x0000000000408947 */ /* 0x000fea0003800000 */
        /* <DEDUP_REMOVED lines=16> */
.L_x_118:
[----:B------:R-:W-:Y:S05]  /*6a00*/  BSYNC.RECONVERGENT B6 ;  /* 0x0000000000067941 */ /* 0x000fea0003800200 */
.L_x_117:
[----:B------:R-:W-:Y:S01]  /*6a10*/  R2UR UR4, R89 ;  /* 0x00000000590472ca */ /* 0x000fe200000e0000 */
[----:B------:R-:W-:Y:S01]  /*6a20*/  UISETP.NE.U32.AND UP0, UPT, UR60, URZ, UPT ;  /* 0x000000ff3c00728c */ /* 0x000fe2000bf05070 */
[----:B------:R-:W-:Y:S02]  /*6a30*/  ISETP.NE.U32.AND P4, PT, R82, RZ, PT ;  /* 0x000000ff5200720c */ /* 0x000fe40003f85070 */
[----:B------:R-:W-:Y:S01]  /*6a40*/  ISETP.NE.U32.AND P2, PT, RZ, UR46, PT ;  /* 0x0000002eff007c0c */ /* 0x000fe2000bf45070 */
[----:B------:R-:W-:Y:S01]  /*6a50*/  UISETP.NE.AND.EX UP1, UPT, UR61, URZ, UPT, UP0 ;  /* 0x000000ff3d00728c */ /* 0x000fe2000bf25300 */
[----:B------:R-:W-:Y:S01]  /*6a60*/  ISETP.NE.AND.EX P4, PT, R83, RZ, PT, P4 ;  /* 0x000000ff5300720c */ /* 0x000fe20003f85340 */
[----:B------:R-:W-:Y:S01]  /*6a70*/  UPLOP3.LUT UP0, UPT, UPT, UPT, UPT, 0x40, 0x4 ;  /* 0x000000000004789c */ /* 0x000fe20003f0e870 */
[----:B------:R-:W-:Y:S05]  /*6a80*/  ISETP.NE.AND.EX P2, PT, RZ, UR47, PT, P2 ;  /* 0x0000002fff007c0c */ /* 0x000fea000bf45320 */
[----:B------:R-:W-:Y:S06]  /*6a90*/  UISETP.NE.AND UP2, UPT, UR4, URZ, UPT ;  /* 0x000000ff0400728c */ /* 0x000fec000bf45270 */
[----:B------:R-:W-:Y:S05]  /*6aa0*/  PLOP3.LUT P1, PT, PT, PT, UP2, 0x80, 0x8 ;  /* 0x000000000008781c */ /* 0x000fea0003f2f028 */
[----:B------:R-:W-:Y:S06]  /*6ab0*/  @UP2 UPLOP3.LUT UP0, UPT, UPT, UPT, UP1, 0x80, 0x8 ;  /* 0x000000000008289c */ /* 0x000fec0003f0f010 */
[----:B------:R-:W-:Y:S01]  /*6ac0*/  PLOP3.LUT P0, PT, PT, PT, UP0, 0x80, 0x8 ;  /* 0x000000000008781c */ /* 0x000fe20003f0f008 */
[----:B------:R-:W-:Y:S01]  /*6ad0*/  @!UPT UIADD3 URZ, UPT, UPT, URZ, URZ, URZ ;  /* 0x000000fffffff290 */ /* 0x000fe2000fffe0ff */
[----:B------:R-:W-:Y:S11]  /*6ae0*/  BRA.U !UP1, `(.L_x_119) ;  /* 0x00000001093c7547 */ /* 0x000ff6000b800000 */
[----:B------:R-:W-:Y:S01]  /*6af0*/  UISETP.NE.U32.AND UP0, UPT, UR46, URZ, UPT ;  /* 0x000000ff2e00728c */ /* 0x000fe2000bf05070 */
[----:B-1----:R-:W-:Y:S01]  /*6b00*/  HFMA2 R0, -RZ, RZ, 0, 5.9604644775390625e-08 ;  /* 0x00000001ff007431 */ /* 0x002fe200000001ff */
[----:B------:R-:W1:Y:S01]  /*6b10*/  LDCU.64 UR8, c[0x0][0x358] ;  /* 0x00006b00ff0877ac */ /* 0x000e620008000a00 */
[----:B------:R-:W-:Y:S01]  /*6b20*/  IMAD.MOV.U32 R86, RZ, RZ, 0x1 ;  /* 0x00000001ff567424 */ /* 0x000fe200078e00ff */
[----:B------:R-:W-:Y:S06]  /*6b30*/  UISETP.NE.AND.EX UP0, UPT, UR47, URZ, UPT, UP0 ;  /* 0x000000ff2f00728c */ /* 0x000fec000bf05300 */
[----:B------:R-:W-:Y:S05]  /*6b40*/  PLOP3.LUT P3, PT, PT, PT, UP0, 0x80, 0x8 ;  /* 0x000000000008781c */ /* 0x000fea0003f6f008 */
[----:B------:R-:W2:Y:S01]  /*6b50*/  @UP0 LDCU.64 UR4, c[0x0][0x888] ;  /* 0x00011100ff0407ac */ /* 0x000ea20008000a00 */
[----:B------:R-:W-:Y:S07]  /*6b60*/  @UP0 UIMAD UR6, UR36, UR60, URZ ;  /* 0x0000003c240602a4 */ /* 0x000fee000f8e02ff */
[----:B------:R-:W-:Y:S01]  /*6b70*/  @!P3 PRMT R86, R0, 0x7610, R86 ;  /* 0x000076100056b816 */ /* 0x000fe20000000056 */
[----:B--2---:R-:W-:Y:S06]  /*6b80*/  @UP0 UIMAD.WIDE UR4, UR6, 0x4, UR4 ;  /* 0x00000004060408a5 */ /* 0x004fec000f8e0204 */
[----:B------:R-:W-:Y:S01]  /*6b90*/  IMAD.U32 R2, RZ, RZ, UR4 ;  /* 0x00000004ff027e24 */ /* 0x000fe2000f8e00ff */
[----:B------:R-:W-:Y:S04]  /*6ba0*/  MOV R3, UR5 ;  /* 0x0000000500037c02 */ /* 0x000fe80008000f00 */
[----:B------:R-:W2:Y:S01]  /*6bb0*/  @!UP0 LDCU UR4, c[0x0][0x880] ;  /* 0x00011000ff0487ac */ /* 0x000ea20008000800 */
[----:B-1---5:R3:W5:Y:S02]  /*6bc0*/  @P3 LDG.E R41, desc[UR8][R2.64] ;  /* 0x0000000802293981 */ /* 0x022764000c1e1900 */
[----:B--23--:R-:W-:Y:S02]  /*6bd0*/  @!P3 IMAD.U32 R41, RZ, RZ, UR4 ;  /* 0x00000004ff29be24 */ /* 0x00cfe4000f8e00ff */
.L_x_119:
[----:B------:R-:W-:Y:S05]  /*6be0*/  @!P4 BRA `(.L_x_120) ;  /* 0x000000000024c947 */ /* 0x000fea0003800000 */
[----:B------:R-:W-:Y:S01]  /*6bf0*/  ISETP.NE.U32.AND P3, PT, R80, RZ, PT ;  /* 0x000000ff5000720c */ /* 0x000fe20003f65070 */
[----:B------:R-:W2:Y:S03]  /*6c00*/  LDCU.64 UR4, c[0x0][0x358] ;  /* 0x00006b00ff0477ac */ /* 0x000ea60008000a00 */
[----:B------:R-:W-:Y:S11]  /*6c10*/  ISETP.NE.AND.EX P3, PT, R81, RZ, PT, P3 ;  /* 0x000000ff5100720c */ /* 0x000ff60003f65330 */
[----:B------:R-:W-:Y:S02]  /*6c20*/  @!UPT UIADD3 URZ, UPT, UPT, URZ, URZ, URZ ;  /* 0x000000fffffff290 */ /* 0x000fe4000fffe0ff */
[----:B------:R-:W3:Y:S01]  /*6c30*/  @P3 LDC.64 R2, c[0x0][0x8a8] ;  /* 0x00022a00ff023b82 */ /* 0x000ee20000000a00 */
[----:B-1----:R-:W-:Y:S04]  /*6c40*/  @P3 IMAD R0, R82, UR36, RZ ;  /* 0x0000002452003c24 */ /* 0x002fe8000f8e02ff */
[----:B---3--:R-:W-:Y:S05]  /*6c50*/  @P3 IMAD.WIDE R2, R0, 0x4, R2 ;  /* 0x0000000400023825 */ /* 0x008fea00078e0202 */
[----:B--2--5:R2:W5:Y:S02]  /*6c60*/  @P3 LDG.E R38, desc[UR4][R2.64] ;  /* 0x0000000402263981 */ /* 0x024564000c1e1900 */
[----:B--2---:R-:W3:Y:S02]  /*6c70*/  @!P3 LDC R38, c[0x0][0x8a0] ;  /* 0x00022800ff26bb82 */ /* 0x004ee40000000800 */
.L_x_120:
[----:B-----5:R-:W-:Y:S01]  /*6c80*/  FSETP.NEU.AND P4, PT, R41, RZ, PT ;  /* 0x000000ff2900720b */ /* 0x020fe20003f8d000 */
[----:B------:R-:W-:Y:S01]  /*6c90*/  BSSY B1, `(.L_x_121) ;  /* 0x0000041000017945 */ /* 0x000fe20003800000 */
[----:B------:R-:W-:Y:S01]  /*6ca0*/  SEL R3, RZ, 0xffffffff, P2 ;  /* 0xffffffffff037807 */ /* 0x000fe20001000000 */
[----:B------:R-:W-:Y:S01]  /*6cb0*/  IMAD.MOV.U32 R71, RZ, RZ, 0x1 ;  /* 0x00000001ff477424 */ /* 0x000fe200078e00ff */
[----:B------:R-:W-:Y:S01]  /*6cc0*/  LOP3.LUT P3, RZ, R86, 0xff, RZ, 0xc0, !PT ;  /* 0x000000ff56ff7812 */ /* 0x000fe2000786c0ff */
[C---:B------:R-:W-:Y:S01]  /*6cd0*/  IMAD R39, R36.reuse, 0x80, R37 ;  /* 0x0000008024277824 */ /* 0x040fe200078e0225 */
[----:B-1----:R-:W-:Y:S02]  /*6ce0*/  @P1 SEL R0, RZ, 0xffffffff, P4 ;  /* 0xffffffffff001807 */ /* 0x002fe40002000000 */
[----:B------:R-:W-:Y:S02]  /*6cf0*/  CS2R R78, SRZ ;  /* 0x00000000004e7805 */ /* 0x000fe4000001ff00 */
[----:B------:R-:W-:Y:S02]  /*6d00*/  LEA R5, R93, UR43, 0x3 ;  /* 0x0000002b5d057c11 */ /* 0x000fe4000f8e18ff */
[----:B------:R-:W-:Y:S02]  /*6d10*/  CS2R R76, SRZ ;  /* 0x00000000004c7805 */ /* 0x000fe4000001ff00 */
[----:B------:R-:W-:Y:S02]  /*6d20*/  @P0 SEL R0, R3, R0, !P3 ;  /* 0x0000000003000207 */ /* 0x000fe40005800000 */
[----:B------:R-:W-:Y:S02]  /*6d30*/  CS2R R74, SRZ ;  /* 0x00000000004a7805 */ /* 0x000fe4000001ff00 */
[----:B------:R-:W-:Y:S02]  /*6d40*/  LEA R90, R36, UR43, 0x3 ;  /* 0x0000002b245a7c11 */ /* 0x000fe4000f8e18ff */
[----:B------:R-:W-:Y:S02]  /*6d50*/  CS2R R72, SRZ ;  /* 0x0000000000487805 */ /* 0x000fe4000001ff00 */
[----:B------:R-:W-:Y:S02]  /*6d60*/  @P1 LOP3.LUT R0, R0, 0x1, RZ, 0xc0, !PT ;  /* 0x0000000100001812 */ /* 0x000fe400078ec0ff */
[----:B------:R-:W-:Y:S02]  /*6d70*/  SHF.L.U32 R7, R95, 0x1f, RZ ;  /* 0x0000001f5f077819 */ /* 0x000fe400000006ff */
[----:B------:R-:W-:Y:S02]  /*6d80*/  ISETP.NE.U32.OR P6, PT, R0, 0x1, !P1 ;  /* 0x000000010000780c */ /* 0x000fe40004fc5470 */
[----:B------:R-:W-:Y:S02]  /*6d90*/  PLOP3.LUT P2, PT, PT, PT, UP1, 0x80, 0x8 ;  /* 0x000000000008781c */ /* 0x000fe40003f4f018 */
[----:B------:R-:W-:Y:S02]  /*6da0*/  SEL R0, RZ, 0xffffffff, P4 ;  /* 0xffffffffff007807 */ /* 0x000fe40002000000 */
[----:B------:R-:W-:Y:S07]  /*6db0*/  P2R R102, PR, RZ, 0x40 ;  /* 0x00000040ff667803 */ /* 0x000fee0000000000 */
[----:B------:R-:W-:Y:S02]  /*6dc0*/  @P6 SHF.L.U32 R2, R92, 0x1f, RZ ;  /* 0x0000001f5c026819 */ /* 0x000fe400000006ff */
[----:B------:R-:W-:Y:S02]  /*6dd0*/  @P2 SEL R0, R3, R0, !P3 ;  /* 0x0000000003002207 */ /* 0x000fe40005800000 */
[----:B------:R-:W1:Y:S02]  /*6de0*/  @P6 SYNCS.PHASECHK.TRANS64.TRYWAIT P1, [R5+URZ+0x100], R2 ;  /* 0x00010002050065a7 */ /* 0x000e6400080211ff */
[----:B------:R-:W-:Y:S04]  /*6df0*/  LOP3.LUT R0, R0, 0x1, RZ, 0xc0, !PT ;  /* 0x0000000100007812 */ /* 0x000fe800078ec0ff */
[----:B------:R-:W-:Y:S04]  /*6e00*/  ISETP.NE.U32.AND P5, PT, R0, 0x1, PT ;  /* 0x000000010000780c */ /* 0x000fe80003fa5070 */
[----:B------:R-:W-:Y:S01]  /*6e10*/  P2R R100, PR, RZ, 0x20 ;  /* 0x00000020ff647803 */ /* 0x000fe20000000000 */
[----:B------:R2:W4:Y:S01]  /*6e20*/  SYNCS.PHASECHK.TRANS64.TRYWAIT P0, [R90+URZ+0x170], R7 ;  /* 0x000170075a0075a7 */ /* 0x00052200080011ff */
[----:B-1----:R-:W-:Y:S01]  /*6e30*/  @P6 SEL R71, RZ, 0x1, !P1 ;  /* 0x00000001ff476807 */ /* 0x002fe20004800000 */
[----:B--2---:R-:W-:Y:S06]  /*6e40*/  @!P6 BRA `(.L_x_122) ;  /* 0x000000000094e947 */ /* 0x004fec0003800000 */
[----:B------:R-:W-:Y:S01]  /*6e50*/  @P5 IMAD R4, R93, 0x1000, R84 ;  /* 0x000010005d045824 */ /* 0x000fe200078e0254 */
[----:B------:R-:W-:Y:S01]  /*6e60*/  LOP3.LUT P6, RZ, R85, 0x80, RZ, 0xc0, !PT ;  /* 0x0000008055ff7812 */ /* 0x000fe200078cc0ff */
[----:B------:R-:W1:Y:S01]  /*6e70*/  S2R R0, SR_CgaCtaId ;  /* 0x0000000000007919 */ /* 0x000e620000008800 */
[----:B------:R-:W-:Y:S01]  /*6e80*/  ISETP.NE.AND P2, PT, R71, RZ, PT ;  /* 0x000000ff4700720c */ /* 0x000fe20003f45270 */
[----:B------:R-:W-:Y:S01]  /*6e90*/  @P5 VIADD R3, R4, UR43 ;  /* 0x0000002b04035c36 */ /* 0x000fe20008000000 */
[----:B------:R-:W-:Y:S01]  /*6ea0*/  PLOP3.LUT P1, PT, PT, PT, PT, 0x8, 0x80 ;  /* 0x000000000080781c */ /* 0x000fe20003f2e170 */
[----:B------:R-:W-:Y:S01]  /*6eb0*/  BSSY B0, `(.L_x_123) ;  /* 0x000000d000007945 */ /* 0x000fe20003800000 */
[----:B------:R-:W-:Y:S01]  /*6ec0*/  @P5 PLOP3.LUT P1, PT, P6, PT, PT, 0x80, 0x8 ;  /* 0x000000000008581c */ /* 0x000fe2000372f070 */
[C---:B------:R-:W-:Y:S01]  /*6ed0*/  @P5 VIADD R2, R3.reuse, 0x300 ;  /* 0x0000030003025836 */ /* 0x040fe20000000000 */
[----:B------:R-:W-:Y:S01]  /*6ee0*/  CS2R R74, SRZ ;  /* 0x00000000004a7805 */ /* 0x000fe2000001ff00 */
[----:B------:R-:W-:Y:S01]  /*6ef0*/  @P5 VIADD R3, R3, 0x310 ;  /* 0x0000031003035836 */ /* 0x000fe20000000000 */
[----:B------:R-:W-:Y:S02]  /*6f00*/  CS2R R72, SRZ ;  /* 0x0000000000487805 */ /* 0x000fe4000001ff00 */
[----:B------:R-:W-:Y:S02]  /*6f10*/  CS2R R78, SRZ ;  /* 0x00000000004e7805 */ /* 0x000fe4000001ff00 */
[----:B------:R-:W-:Y:S05]  /*6f20*/  CS2R R76, SRZ ;  /* 0x00000000004c7805 */ /* 0x000fea000001ff00 */
[----:B------:R-:W-:Y:S01]  /*6f30*/  @P1 VIADD R3, R2, 0xfffffff0 ;  /* 0xfffffff002031836 */ /* 0x000fe20000000000 */
[----:B------:R-:W-:Y:S06]  /*6f40*/  @P2 BRA `(.L_x_124) ;  /* 0x00000000000c2947 */ /* 0x000fec0003800000 */
[----:B------:R-:W-:Y:S04]  /*6f50*/  SHF.L.U32 R2, R92, 0x1f, RZ ;  /* 0x0000001f5c027819 */ /* 0x000fe800000006ff */
[----:B------:R-:W2:Y:S02]  /*6f60*/  SYNCS.PHASECHK.TRANS64.TRYWAIT P1, [R5+URZ+0x100], R2 ;  /* 0x00010002050075a7 */ /* 0x000ea400080211ff */
[----:B--2---:R-:W-:Y:S05]  /*6f70*/  @!P1 BRA `(.L_x_125) ;  /* 0x0000004400b09947 */ /* 0x004fea0003800000 */
.L_x_124:
[----:B------:R-:W-:Y:S05]  /*6f80*/  BSYNC B0 ;  /* 0x0000000000007941 */ /* 0x000fea0003800000 */
.L_x_123:
[----:B------:R-:W-:Y:S01]  /*6f90*/  ISETP.NE.AND P1, PT, R100, RZ, PT ;  /* 0x000000ff6400720c */ /* 0x000fe20003f25270 */
[----:B--2---:R-:W-:Y:S02]  /*6fa0*/  VIADD R5, R5, 0x120 ;  /* 0x0000012005057836 */ /* 0x004fe40000000000 */
[----:B------:R-:W-:Y:S03]  /*6fb0*/  VIADD R93, R93, 0x1 ;  /* 0x000000015d5d7836 */ /* 0x000fe60000000000 */
[----:B-1----:R-:W-:Y:S07]  /*6fc0*/  PRMT R0, R0, 0x654, R5 ;  /* 0x0000065400007816 */ /* 0x002fee0000000005 */
[----:B------:R1:W2:Y:S04]  /*6fd0*/  @P1 LDS.128 R72, [R4+UR43+0x300] ;  /* 0x0003002b04481984 */ /* 0x0002a80008000c00 */
[----:B------:R1:W1:Y:S01]  /*6fe0*/  @P1 LDS.128 R76, [R3] ;  /* 0x00000000034c1984 */ /* 0x0002620000000c00 */
[C---:B------:R-:W-:Y:S01]  /*6ff0*/  ISETP.NE.AND P1, PT, R93.reuse, 0x4, PT ;  /* 0x000000045d00780c */ /* 0x040fe20003f25270 */
[----:B------:R-:W-:Y:S01]  /*7000*/  @!PT LDS RZ, [RZ] ;  /* 0x00000000fffff984 */ /* 0x000fe20000000800 */
[----:B------:R-:W-:Y:S01]  /*7010*/  @!PT LDS RZ, [RZ] ;  /* 0x00000000fffff984 */ /* 0x000fe20000000800 */
[----:B------:R-:W-:Y:S01]  /*7020*/  @!PT LDS RZ, [RZ] ;  /* 0x00000000fffff984 */ /* 0x000fe20000000800 */
[----:B------:R-:W-:Y:S01]  /*7030*/  @!PT LDS RZ, [RZ] ;  /* 0x00000000fffff984 */ /* 0x000fe20000000800 */
[----:B------:R5:W-:Y:S06]  /*7040*/  MEMBAR.ALL.CTA ;  /* 0x0000000000007992 */ /* 0x000bec0000008000 */
[----:B-----5:R-:W5:Y:S01]  /*7050*/  FENCE.VIEW.ASYNC.S ;  /* 0x00000000000073c6 */ /* 0x020f620000000000 */
[----:B------:R-:W-:Y:S02]  /*7060*/  SEL R5, RZ, 0x1, P1 ;  /* 0x00000001ff057807 */ /* 0x000fe40000800000 */
[----:B------:R-:W-:Y:S02]  /*7070*/  SEL R93, R93, RZ, P1 ;  /* 0x000000ff5d5d7207 */ /* 0x000fe40000800000 */
[----:B------:R-:W-:Y:S01]  /*7080*/  LOP3.LUT R92, R92, R5, RZ, 0x3c, !PT ;  /* 0x000000055c5c7212 */ /* 0x000fe200078e3cff */
[----:B-----5:R1:W-:Y:S06]  /*7090*/  SYNCS.ARRIVE.TRANS64.RED.A1T0 RZ, [R0+URZ], RZ ;  /* 0x000000ff00ff79a7 */ /* 0x0203ec00081004ff */
.L_x_122:
[----:B------:R-:W-:Y:S05]  /*70a0*/  BSYNC B1 ;  /* 0x0000000000017941 */ /* 0x000fea0003800000 */
.L_x_121:
[----:B-1----:R-:W-:Y:S04]  /*70b0*/  SHF.R.U32.HI R0, RZ, 0x15, R39 ;  /* 0x00000015ff007819 */ /* 0x002fe80000011627 */
[----:B------:R-:W-:Y:S01]  /*70c0*/  LOP3.LUT P1, RZ, R0, 0x3, R87, 0x48, !PT ;  /* 0x0000000300ff7812 */ /* 0x000fe20007824857 */
[----:B------:R-:W-:Y:S01]  /*70d0*/  @!UPT UIADD3 URZ, UPT, UPT, URZ, URZ, URZ ;  /* 0x000000fffffff290 */ /* 0x000fe2000fffe0ff */
[----:B----4-:R-:W-:Y:S11]  /*70e0*/  @P0 BRA `(.L_x_126) ;  /* 0x0000000000080947 */ /* 0x010ff60003800000 */
[----:B------:R-:W1:Y:S02]  /*70f0*/  SYNCS.PHASECHK.TRANS64.TRYWAIT P0, [R90+URZ+0x170], R7 ;  /* 0x000170075a0075a7 */ /* 0x000e6400080011ff */
[----:B-1----:R-:W-:Y:S05]  /*7100*/  @!P0 BRA `(.L_x_127) ;  /* 0x0000004400608947 */ /* 0x002fea0003800000 */
.L_x_126:
[----:B------:R-:W-:Y:S05]  /*7110*/  @!P1 BRA `(.L_x_128) ;  /* 0x0000000000409947 */ /* 0x000fea0003800000 */
[----:B------:R-:W4:Y:S01]  /*7120*/  LDCU.64 UR8, c[0x4][0x78] ;  /* 0x01000f00ff0877ac */ /* 0x000f220008000a00 */
[----:B------:R-:W-:Y:S01]  /*7130*/  MOV R3, 0x0 ;  /* 0x0000000000037802 */ /* 0x000fe20000000f00 */
[----:B------:R-:W-:Y:S02]  /*7140*/  HFMA2 R12, -RZ, RZ, 0, 5.9604644775390625e-08 ;  /* 0x00000001ff0c7431 */ /* 0x000fe400000001ff */
[----:B------:R-:W-:Y:S02]  /*7150*/  IMAD.MOV.U32 R8, RZ, RZ, 0x192 ;  /* 0x00000192ff087424 */ /* 0x000fe400078e00ff */
[----:B------:R-:W-:Y:S01]  /*7160*/  IMAD.MOV.U32 R13, RZ, RZ, RZ ;  /* 0x000000ffff0d7224 */ /* 0x000fe200078e00ff */
[----:B------:R-:W1:Y:S01]  /*7170*/  LDCU.64 UR6, c[0x4][0x80] ;  /* 0x01001000ff0677ac */ /* 0x000e620008000a00 */
[----:B------:R-:W2:Y:S01]  /*7180*/  LDC.64 R2, c[0x4][R3] ;  /* 0x0100000003027b82 */ /* 0x000ea20000000a00 */
[----:B------:R-:W5:Y:S01]  /*7190*/  LDCU.64 UR4, c[0x4][0x18] ;  /* 0x01000300ff0477ac */ /* 0x000f620008000a00 */
[----:B----4-:R-:W-:Y:S01]  /*71a0*/  MOV R5, UR9 ;  /* 0x0000000900057c02 */ /* 0x010fe20008000f00 */
[----:B------:R-:W-:Y:S01]  /*71b0*/  IMAD.U32 R4, RZ, RZ, UR8 ;  /* 0x00000008ff047e24 */ /* 0x000fe2000f8e00ff */
[----:B-1----:R-:W-:Y:S01]  /*71c0*/  MOV R7, UR7 ;  /* 0x0000000700077c02 */ /* 0x002fe20008000f00 */
[----:B------:R-:W-:Y:S01]  /*71d0*/  IMAD.U32 R6, RZ, RZ, UR6 ;  /* 0x00000006ff067e24 */ /* 0x000fe2000f8e00ff */
[----:B-----5:R-:W-:Y:S01]  /*71e0*/  MOV R11, UR5 ;  /* 0x00000005000b7c02 */ /* 0x020fe20008000f00 */
[----:B------:R-:W-:Y:S02]  /*71f0*/  IMAD.U32 R10, RZ, RZ, UR4 ;  /* 0x00000004ff0a7e24 */ /* 0x000fe4000f8e00ff */
[----:B------:R-:W-:Y:S07]  /*7200*/  LEPC R20, `(.L_x_128) ;  /* 0x000000001014794e */ /* 0x000fee0000000000 */
[----:B--23--:R-:W-:Y:S05]  /*7210*/  CALL.ABS.NOINC R2 ;  /* 0x0000000002007343 */ /* 0x00cfea0003c00000 */
.L_x_128:
[-C--:B--2---:R-:W-:Y:S01]  /*7220*/  F2FP.F16.E4M3.UNPACK_B R42, R72.reuse ;  /* 0x00000048ff2a723e */ /* 0x084fe200020006ff */
[----:B------:R-:W-:Y:S05]  /*7230*/  WARPSYNC.ALL ;  /* 0x0000000000007948 */ /* 0x000fea0003800000 */
[----:B------:R-:W-:Y:S01]  /*7240*/  R2UR UR4, R39 ;  /* 0x00000000270472ca */ /* 0x000fe200000e0000 */
[--C-:B------:R-:W-:Y:S01]  /*7250*/  HADD2.F32 R40, -RZ, R42.reuse.H0_H0 ;  /* 0x2000002aff287230 */ /* 0x100fe20000004100 */
[----:B------:R-:W-:Y:S01]  /*7260*/  F2FP.F16.E4M3.UNPACK_B R43, R72.H1 ;  /* 0x00000048ff2b723e */ /* 0x000fe200030006ff */
[----:B------:R-:W-:Y:S01]  /*7270*/  HADD2.F32 R42, -RZ, R42.H1_H1 ;  /* 0x3000002aff2a7230 */ /* 0x000fe20000004100 */
[-C--:B------:R-:W-:Y:S01]  /*7280*/  F2FP.F16.E4M3.UNPACK_B R45, R73.reuse ;  /* 0x00000049ff2d723e */ /* 0x080fe200020006ff */
[----:B------:R-:W-:Y:S01]  /*7290*/  BSSY.RECONVERGENT B0, `(.L_x_129) ;  /* 0x000009e000007945 */ /* 0x000fe20003800200 */
[----:B------:R-:W-:Y:S01]  /*72a0*/  F2FP.F16.E4M3.UNPACK_B R47, R73.H1 ;  /* 0x00000049ff2f723e */ /* 0x000fe200030006ff */
[--C-:B------:R-:W-:Y:S01]  /*72b0*/  HADD2.F32 R44, -RZ, R43.reuse.H0_H0 ;  /* 0x2000002bff2c7230 */ /* 0x100fe20000004100 */
[-C--:B------:R-:W-:Y:S01]  /*72c0*/  F2FP.F16.E4M3.UNPACK_B R49, R74.reuse ;  /* 0x0000004aff31723e */ /* 0x080fe200020006ff */
[----:B------:R-:W-:Y:S01]  /*72d0*/  HADD2.F32 R46, -RZ, R43.H1_H1 ;  /* 0x3000002bff2e7230 */ /* 0x000fe20000004100 */
[----:B------:R-:W-:Y:S01]  /*72e0*/  F2FP.F16.E4M3.UNPACK_B R51, R74.H1 ;  /* 0x0000004aff33723e */ /* 0x000fe200030006ff */
[--C-:B------:R-:W-:Y:S01]  /*72f0*/  HADD2.F32 R43, -RZ, R45.reuse.H0_H0 ;  /* 0x2000002dff2b7230 */ /* 0x100fe20000004100 */
[-C--:B------:R-:W-:Y:S01]  /*7300*/  F2FP.F16.E4M3.UNPACK_B R53, R75.reuse ;  /* 0x0000004bff35723e */ /* 0x080fe200020006ff */
[----:B-1----:R-:W3:Y:S01]  /*7310*/  LDTM.x32 R4, tmem[UR4] ;  /* 0x00000004000479ee */ /* 0x002ee200082c0000 */
[----:B------:R-:W-:Y:S01]  /*7320*/  F2FP.F16.E4M3.UNPACK_B R55, R75.H1 ;  /* 0x0000004bff37723e */ /* 0x000fe200030006ff */
[----:B------:R-:W-:Y:S01]  /*7330*/  HADD2.F32 R48, -RZ, R45.H1_H1 ;  /* 0x3000002dff307230 */ /* 0x000fe20000004100 */
[-C--:B------:R-:W-:Y:S01]  /*7340*/  F2FP.F16.E4M3.UNPACK_B R57, R76.reuse ;  /* 0x0000004cff39723e */ /* 0x080fe200020006ff */
[----:B------:R-:W-:Y:S01]  /*7350*/  HADD2.F32 R52, -RZ, R49.H1_H1 ;  /* 0x30000031ff347230 */ /* 0x000fe20000004100 */
[----:B------:R-:W-:Y:S01]  /*7360*/  IADD3 R112, PT, PT, R84, UR43, RZ ;  /* 0x0000002b54707c10 */ /* 0x000fe2000fffe0ff */
[----:B------:R-:W-:Y:S01]  /*7370*/  HADD2.F32 R56, -RZ, R53.H1_H1 ;  /* 0x30000035ff387230 */ /* 0x000fe20000004100 */
[----:B------:R-:W-:Y:S01]  /*7380*/  MOV R101, 0x10 ;  /* 0x0000001000657802 */ /* 0x000fe20000000f00 */
[----:B------:R-:W-:Y:S01]  /*7390*/  HADD2.F32 R60, -RZ, R57.H1_H1 ;  /* 0x30000039ff3c7230 */ /* 0x000fe20000004100 */
[----:B------:R-:W-:Y:S01]  /*73a0*/  LOP3.LUT P5, RZ, R85, 0x80, RZ, 0xc0, !PT ;  /* 0x0000008055ff7812 */ /* 0x000fe200078ac0ff */
[--C-:B------:R-:W-:Y:S01]  /*73b0*/  HADD2.F32 R45, -RZ, R47.reuse.H0_H0 ;  /* 0x2000002fff2d7230 */ /* 0x100fe20000004100 */
[----:B------:R-:W-:Y:S01]  /*73c0*/  F2FP.F16.E4M3.UNPACK_B R59, R76.H1 ;  /* 0x0000004cff3b723e */ /* 0x000fe200030006ff */
[----:B------:R-:W-:Y:S01]  /*73d0*/  HADD2.F32 R50, -RZ, R47.H1_H1 ;  /* 0x3000002fff327230 */ /* 0x000fe20000004100 */
[----:B------:R-:W-:Y:S01]  /*73e0*/  SEL R101, R101, 0xfffffff0, !P5 ;  /* 0xfffffff065657807 */ /* 0x000fe20006800000 */
[----:B------:R-:W-:Y:S01]  /*73f0*/  HADD2.F32 R47, -RZ, R49.H0_H0 ;  /* 0x20000031ff2f7230 */ /* 0x000fe20000004100 */
[-C--:B------:R-:W-:Y:S01]  /*7400*/  F2FP.F16.E4M3.UNPACK_B R61, R77.reuse ;  /* 0x0000004dff3d723e */ /* 0x080fe200020006ff */
[--C-:B------:R-:W-:Y:S01]  /*7410*/  HADD2.F32 R49, -RZ, R51.reuse.H0_H0 ;  /* 0x20000033ff317230 */ /* 0x100fe20000004100 */
[----:B------:R-:W-:Y:S01]  /*7420*/  F2FP.F16.E4M3.UNPACK_B R63, R77.H1 ;  /* 0x0000004dff3f723e */ /* 0x000fe200030006ff */
[----:B------:R-:W-:Y:S01]  /*7430*/  HADD2.F32 R54, -RZ, R51.H1_H1 ;  /* 0x30000033ff367230 */ /* 0x000fe20000004100 */
[-C--:B------:R-:W-:Y:S01]  /*7440*/  F2FP.F16.E4M3.UNPACK_B R65, R78.reuse ;  /* 0x0000004eff41723e */ /* 0x080fe200020006ff */
[----:B------:R-:W-:Y:S01]  /*7450*/  HADD2.F32 R51, -RZ, R53.H0_H0 ;  /* 0x20000035ff337230 */ /* 0x000fe20000004100 */
[----:B------:R-:W-:Y:S01]  /*7460*/  F2FP.F16.E4M3.UNPACK_B R67, R78.H1 ;  /* 0x0000004eff43723e */ /* 0x000fe200030006ff */
[----:B------:R-:W-:Y:S01]  /*7470*/  HADD2.F32 R64, -RZ, R61.H1_H1 ;  /* 0x3000003dff407230 */ /* 0x000fe20000004100 */
[----:B------:R-:W-:Y:S01]  /*7480*/  ISETP.NE.AND P0, PT, R97, RZ, PT ;  /* 0x000000ff6100720c */ /* 0x000fe20003f05270 */
[C---:B---3--:R-:W-:Y:S01]  /*7490*/  FMUL R0, R38.reuse, R4 ;  /* 0x0000000426007220 */ /* 0x048fe20000400000 */
[C---:B------:R-:W-:Y:S01]  /*74a0*/  FMUL R2, R38.reuse, R5 ;  /* 0x0000000526027220 */ /* 0x040fe20000400000 */
[C---:B------:R-:W-:Y:S01]  /*74b0*/  FMUL R4, R38.reuse, R8 ;  /* 0x0000000826047220 */ /* 0x040fe20000400000 */
[C---:B------:R-:W-:Y:S01]  /*74c0*/  FMUL R5, R38.reuse, R9 ;  /* 0x0000000926057220 */ /* 0x040fe20000400000 */
[C---:B------:R-:W-:Y:S01]  /*74d0*/  FFMA R0, R41.reuse, R40, R0 ;  /* 0x0000002829007223 */ /* 0x040fe20000000000 */
[C---:B------:R-:W-:Y:S01]  /*74e0*/  FFMA R2, R41.reuse, R42, R2 ;  /* 0x0000002a29027223 */ /* 0x040fe20000000002 */
[C---:B------:R-:W-:Y:S01]  /*74f0*/  FMUL R8, R38.reuse, R12 ;  /* 0x0000000c26087220 */ /* 0x040fe20000400000 */
[C---:B------:R-:W-:Y:S01]  /*7500*/  FMUL R9, R38.reuse, R13 ;  /* 0x0000000d26097220 */ /* 0x040fe20000400000 */
[C---:B------:R-:W-:Y:S01]  /*7510*/  FMUL R12, R38.reuse, R16 ;  /* 0x00000010260c7220 */ /* 0x040fe20000400000 */
[C---:B------:R-:W-:Y:S01]  /*7520*/  FMUL R13, R38.reuse, R17 ;  /* 0x00000011260d7220 */ /* 0x040fe20000400000 */
[C---:B------:R-:W-:Y:S01]  /*7530*/  FMUL R16, R38.reuse, R20 ;  /* 0x0000001426107220 */ /* 0x040fe20000400000 */
[C---:B------:R-:W-:Y:S01]  /*7540*/  FMUL R17, R38.reuse, R21 ;  /* 0x0000001526117220 */ /* 0x040fe20000400000 */
[C---:B------:R-:W-:Y:S01]  /*7550*/  FMUL R20, R38.reuse, R24 ;  /* 0x0000001826147220 */ /* 0x040fe20000400000 */
[C---:B------:R-:W-:Y:S01]  /*7560*/  FMUL R21, R38.reuse, R25 ;  /* 0x0000001926157220 */ /* 0x040fe20000400000 */
[----:B------:R-:W-:Y:S02]  /*7570*/  HADD2.F32 R68, -RZ, R65.H1_H1 ;  /* 0x30000041ff447230 */ /* 0x000fe40000004100 */
[C---:B------:R-:W-:Y:S01]  /*7580*/  FMUL R24, R38.reuse, R28 ;  /* 0x0000001c26187220 */ /* 0x040fe20000400000 */
[C---:B------:R-:W-:Y:S01]  /*7590*/  FMUL R25, R38.reuse, R29 ;  /* 0x0000001d26197220 */ /* 0x040fe20000400000 */
[C---:B------:R-:W-:Y:S01]  /*75a0*/  FMUL R28, R38.reuse, R32 ;  /* 0x00000020261c7220 */ /* 0x040fe20000400000 */
[C---:B------:R-:W-:Y:S01]  /*75b0*/  FMUL R29, R38.reuse, R33 ;  /* 0x00000021261d7220 */ /* 0x040fe20000400000 */
[C---:B------:R-:W-:Y:S01]  /*75c0*/  FMUL R3, R38.reuse, R6 ;  /* 0x0000000626037220 */ /* 0x040fe20000400000 */
[C---:B------:R-:W-:Y:S01]  /*75d0*/  FMUL R7, R38.reuse, R7 ;  /* 0x0000000726077220 */ /* 0x040fe20000400000 */
[----:B------:R-:W-:Y:S01]  /*75e0*/  FMUL R6, R38, R10 ;  /* 0x0000000a26067220 */ /* 0x000fe20000400000 */
[-C--:B------:R-:W-:Y:S01]  /*75f0*/  F2FP.F16.E4M3.UNPACK_B R40, R79.reuse ;  /* 0x0000004fff28723e */ /* 0x080fe200020006ff */
[C---:B------:R-:W-:Y:S01]  /*7600*/  FFMA R3, R41.reuse, R44, R3 ;  /* 0x0000002c29037223 */ /* 0x040fe20000000003 */
[C---:B------:R-:W-:Y:S01]  /*7610*/  FFMA R7, R41.reuse, R46, R7 ;  /* 0x0000002e29077223 */ /* 0x040fe20000000007 */
[----:B------:R-:W-:Y:S01]  /*7620*/  F2FP.F16.E4M3.UNPACK_B R42, R79.H1 ;  /* 0x0000004fff2a723e */ /* 0x000fe200030006ff */
[C---:B------:R-:W-:Y:S01]  /*7630*/  FFMA R4, R41.reuse, R43, R4 ;  /* 0x0000002b29047223 */ /* 0x040fe20000000004 */
[C---:B------:R-:W-:Y:S01]  /*7640*/  FFMA R5, R41.reuse, R48, R5 ;  /* 0x0000003029057223 */ /* 0x040fe20000000005 */
[----:B------:R-:W-:Y:S01]  /*7650*/  ISETP.NE.AND P6, PT, R102, RZ, PT ;  /* 0x000000ff6600720c */ /* 0x000fe20003fc5270 */
[----:B------:R-:W-:Y:S01]  /*7660*/  FFMA R6, R41, R45, R6 ;  /* 0x0000002d29067223 */ /* 0x000fe20000000006 */
[----:B------:R-:W-:Y:S01]  /*7670*/  F2FP.SATFINITE.E4M3.F32.PACK_AB_MERGE_C R99, R7, R3, RZ ;  /* 0x000000030763723e */ /* 0x000fe200048070ff */
[C---:B------:R-:W-:Y:S01]  /*7680*/  FMUL R11, R38.reuse, R11 ;  /* 0x0000000b260b7220 */ /* 0x040fe20000400000 */
[C---:B------:R-:W-:Y:S01]  /*7690*/  FMUL R10, R38.reuse, R14 ;  /* 0x0000000e260a7220 */ /* 0x040fe20000400000 */
[----:B------:R-:W-:Y:S01]  /*76a0*/  FMUL R15, R38, R15 ;  /* 0x0000000f260f7220 */ /* 0x000fe20000400000 */
[----:B------:R-:W-:Y:S01]  /*76b0*/  F2FP.SATFINITE.E4M3.F32.PACK_AB_MERGE_C R104, R2, R0, R99 ;  /* 0x000000000268723e */ /* 0x000fe20004807063 */
[C---:B------:R-:W-:Y:S01]  /*76c0*/  FFMA R11, R41.reuse, R50, R11 ;  /* 0x00000032290b7223 */ /* 0x040fe2000000000b */
[----:B------:R-:W-:Y:S01]  /*76d0*/  IADD3 R99, PT, PT, R112, R101, RZ ;  /* 0x0000006570637210 */ /* 0x000fe20007ffe0ff */
[C---:B------:R-:W-:Y:S01]  /*76e0*/  FFMA R8, R41.reuse, R47, R8 ;  /* 0x0000002f29087223 */ /* 0x040fe20000000008 */
[----:B------:R-:W-:Y:S01]  /*76f0*/  FFMA R9, R41, R52, R9 ;  /* 0x0000003429097223 */ /* 0x000fe20000000009 */
[--C-:B------:R-:W-:Y:S01]  /*7700*/  HADD2.F32 R53, -RZ, R55.reuse.H0_H0 ;  /* 0x20000037ff357230 */ /* 0x100fe20000004100 */
[----:B------:R-:W-:Y:S01]  /*7710*/  F2FP.SATFINITE.E4M3.F32.PACK_AB_MERGE_C R105, R11, R6, RZ ;  /* 0x000000060b69723e */ /* 0x000fe200048070ff */
[C---:B------:R-:W-:Y:S01]  /*7720*/  FFMA R10, R41.reuse, R49, R10 ;  /* 0x00000031290a7223 */ /* 0x040fe2000000000a */
[C---:B------:R-:W-:Y:S01]  /*7730*/  FFMA R15, R41.reuse, R54, R15 ;  /* 0x00000036290f7223 */ /* 0x040fe2000000000f */
[----:B------:R-:W-:Y:S01]  /*7740*/  FFMA R12, R41, R51, R12 ;  /* 0x00000033290c7223 */ /* 0x000fe2000000000c */
[----:B------:R-:W-:Y:S01]  /*7750*/  F2FP.SATFINITE.E4M3.F32.PACK_AB_MERGE_C R105, R5, R4, R105 ;  /* 0x000000040569723e */ /* 0x000fe20004807069 */
[----:B------:R-:W-:Y:S01]  /*7760*/  FFMA R13, R41, R56, R13 ;  /* 0x00000038290d7223 */ /* 0x000fe2000000000d */
[----:B------:R-:W-:Y:S01]  /*7770*/  HADD2.F32 R58, -RZ, R55.H1_H1 ;  /* 0x30000037ff3a7230 */ /* 0x000fe20000004100 */
[----:B------:R-:W-:Y:S01]  /*7780*/  F2FP.SATFINITE.E4M3.F32.PACK_AB_MERGE_C R106, R15, R10, RZ ;  /* 0x0000000a0f6a723e */ /* 0x000fe200048070ff */
[----:B------:R-:W-:Y:S02]  /*7790*/  HADD2.F32 R55, -RZ, R57.H0_H0 ;  /* 0x20000039ff377230 */ /* 0x000fe40000004100 */
[C---:B------:R-:W-:Y:S01]  /*77a0*/  FMUL R14, R38.reuse, R18 ;  /* 0x00000012260e7220 */ /* 0x040fe20000400000 */
[C---:B------:R-:W-:Y:S01]  /*77b0*/  FMUL R19, R38.reuse, R19 ;  /* 0x0000001326137220 */ /* 0x040fe20000400000 */
[--C-:B------:R-:W-:Y:S02]  /*77c0*/  HADD2.F32 R57, -RZ, R59.reuse.H0_H0 ;  /* 0x2000003bff397230 */ /* 0x100fe40000004100 */
[C---:B------:R-:W-:Y:S01]  /*77d0*/  FMUL R18, R38.reuse, R22 ;  /* 0x0000001626127220 */ /* 0x040fe20000400000 */
[C---:B------:R-:W-:Y:S01]  /*77e0*/  FFMA R14, R41.reuse, R53, R14 ;  /* 0x00000035290e7223 */ /* 0x040fe2000000000e */
[----:B------:R-:W-:Y:S02]  /*77f0*/  HADD2.F32 R62, -RZ, R59.H1_H1 ;  /* 0x3000003bff3e7230 */ /* 0x000fe40000004100 */
[C---:B------:R-:W-:Y:S01]  /*7800*/  FFMA R19, R41.reuse, R58, R19 ;  /* 0x0000003a29137223 */ /* 0x040fe20000000013 */
[----:B------:R-:W-:Y:S02]  /*7810*/  HADD2.F32 R59, -RZ, R61.H0_H0 ;  /* 0x2000003dff3b7230 */ /* 0x000fe40000004100 */
[C---:B------:R-:W-:Y:S01]  /*7820*/  FMUL R23, R38.reuse, R23 ;  /* 0x0000001726177220 */ /* 0x040fe20000400000 */
[C---:B------:R-:W-:Y:S01]  /*7830*/  FFMA R16, R41.reuse, R55, R16 ;  /* 0x0000003729107223 */ /* 0x040fe20000000010 */
[C---:B------:R-:W-:Y:S01]  /*7840*/  FFMA R17, R41.reuse, R60, R17 ;  /* 0x0000003c29117223 */ /* 0x040fe20000000011 */
[--C-:B------:R-:W-:Y:S02]  /*7850*/  HADD2.F32 R61, -RZ, R63.reuse.H0_H0 ;  /* 0x2000003fff3d7230 */ /* 0x100fe40000004100 */
[C---:B------:R-:W-:Y:S01]  /*7860*/  FFMA R18, R41.reuse, R57, R18 ;  /* 0x0000003929127223 */ /* 0x040fe20000000012 */
[----:B------:R-:W-:Y:S02]  /*7870*/  HADD2.F32 R66, -RZ, R63.H1_H1 ;  /* 0x3000003fff427230 */ /* 0x000fe40000004100 */
[C---:B------:R-:W-:Y:S01]  /*7880*/  FMUL R22, R38.reuse, R26 ;  /* 0x0000001a26167220 */ /* 0x040fe20000400000 */
[----:B------:R-:W-:Y:S02]  /*7890*/  HADD2.F32 R63, -RZ, R65.H0_H0 ;  /* 0x20000041ff3f7230 */ /* 0x000fe40000004100 */
[C---:B------:R-:W-:Y:S01]  /*78a0*/  FFMA R23, R41.reuse, R62, R23 ;  /* 0x0000003e29177223 */ /* 0x040fe20000000017 */
[C---:B------:R-:W-:Y:S01]  /*78b0*/  FMUL R27, R38.reuse, R27 ;  /* 0x0000001b261b7220 */ /* 0x040fe20000400000 */
[C---:B------:R-:W-:Y:S01]  /*78c0*/  FFMA R20, R41.reuse, R59, R20 ;  /* 0x0000003b29147223 */ /* 0x040fe20000000014 */
[C---:B------:R-:W-:Y:S01]  /*78d0*/  FFMA R21, R41.reuse, R64, R21 ;  /* 0x0000004029157223 */ /* 0x040fe20000000015 */
[--C-:B------:R-:W-:Y:S02]  /*78e0*/  HADD2.F32 R65, -RZ, R67.reuse.H0_H0 ;  /* 0x20000043ff417230 */ /* 0x100fe40000004100 */
[C---:B------:R-:W-:Y:S01]  /*78f0*/  FFMA R22, R41.reuse, R61, R22 ;  /* 0x0000003d29167223 */ /* 0x040fe20000000016 */
[----:B------:R-:W-:Y:S02]  /*7900*/  HADD2.F32 R70, -RZ, R67.H1_H1 ;  /* 0x30000043ff467230 */ /* 0x000fe40000004100 */
[C---:B------:R-:W-:Y:S01]  /*7910*/  FMUL R26, R38.reuse, R30 ;  /* 0x0000001e261a7220 */ /* 0x040fe20000400000 */
[--C-:B------:R-:W-:Y:S02]  /*7920*/  HADD2.F32 R67, -RZ, R40.reuse.H0_H0 ;  /* 0x20000028ff437230 */ /* 0x100fe40000004100 */
[C---:B------:R-:W-:Y:S01]  /*7930*/  FFMA R27, R41.reuse, R66, R27 ;  /* 0x00000042291b7223 */ /* 0x040fe2000000001b */
[C---:B------:R-:W-:Y:S01]  /*7940*/  FMUL R31, R38.reuse, R31 ;  /* 0x0000001f261f7220 */ /* 0x040fe20000400000 */
[C---:B------:R-:W-:Y:S01]  /*7950*/  FFMA R24, R41.reuse, R63, R24 ;  /* 0x0000003f29187223 */ /* 0x040fe20000000018 */
[----:B------:R-:W-:Y:S02]  /*7960*/  HADD2.F32 R40, -RZ, R40.H1_H1 ;  /* 0x30000028ff287230 */ /* 0x000fe40000004100 */
[C---:B------:R-:W-:Y:S01]  /*7970*/  FFMA R25, R41.reuse, R68, R25 ;  /* 0x0000004429197223 */ /* 0x040fe20000000019 */
[--C-:B------:R-:W-:Y:S02]  /*7980*/  HADD2.F32 R69, -RZ, R42.reuse.H0_H0 ;  /* 0x2000002aff457230 */ /* 0x100fe40000004100 */
[C---:B------:R-:W-:Y:S01]  /*7990*/  FFMA R26, R41.reuse, R65, R26 ;  /* 0x00000041291a7223 */ /* 0x040fe2000000001a */
[----:B------:R-:W-:Y:S02]  /*79a0*/  HADD2.F32 R42, -RZ, R42.H1_H1 ;  /* 0x3000002aff2a7230 */ /* 0x000fe40000004100 */
[C---:B------:R-:W-:Y:S01]  /*79b0*/  FMUL R30, R38.reuse, R34 ;  /* 0x00000022261e7220 */ /* 0x040fe20000400000 */
[----:B------:R-:W-:Y:S01]  /*79c0*/  FFMA R31, R41, R70, R31 ;  /* 0x00000046291f7223 */ /* 0x000fe2000000001f */
[----:B------:R-:W-:Y:S01]  /*79d0*/  FMUL R35, R38, R35 ;  /* 0x0000002326237220 */ /* 0x000fe20000400000 */
[----:B------:R-:W-:Y:S01]  /*79e0*/  F2FP.SATFINITE.E4M3.F32.PACK_AB_MERGE_C R107, R19, R14, RZ ;  /* 0x0000000e136b723e */ /* 0x000fe200048070ff */
[C---:B------:R-:W-:Y:S01]  /*79f0*/  FFMA R28, R41.reuse, R67, R28 ;  /* 0x00000043291c7223 */ /* 0x040fe2000000001c */
[C---:B------:R-:W-:Y:S01]  /*7a00*/  FFMA R29, R41.reuse, R40, R29 ;  /* 0x00000028291d7223 */ /* 0x040fe2000000001d */
[C---:B------:R-:W-:Y:S01]  /*7a10*/  FFMA R30, R41.reuse, R69, R30 ;  /* 0x00000045291e7223 */ /* 0x040fe2000000001e */
[----:B------:R-:W-:Y:S01]  /*7a20*/  FFMA R35, R41, R42, R35 ;  /* 0x0000002a29237223 */ /* 0x000fe20000000023 */
[----:B------:R-:W-:Y:S02]  /*7a30*/  F2FP.SATFINITE.E4M3.F32.PACK_AB_MERGE_C R106, R9, R8, R106 ;  /* 0x00000008096a723e */ /* 0x000fe4000480706a */
[----:B------:R-:W-:Y:S02]  /*7a40*/  F2FP.SATFINITE.E4M3.F32.PACK_AB_MERGE_C R107, R13, R12, R107 ;  /* 0x0000000c0d6b723e */ /* 0x000fe4000480706b */
[----:B------:R-:W-:Y:S02]  /*7a50*/  F2FP.SATFINITE.E4M3.F32.PACK_AB_MERGE_C R108, R23, R18, RZ ;  /* 0x00000012176c723e */ /* 0x000fe400048070ff */
[----:B------:R-:W-:Y:S01]  /*7a60*/  F2FP.SATFINITE.E4M3.F32.PACK_AB_MERGE_C R109, R27, R22, RZ ;  /* 0x000000161b6d723e */ /* 0x000fe200048070ff */
[----:B------:R1:W-:Y:S01]  /*7a70*/  STS.128 [R84+UR43+0x4300], R104 ;  /* 0x0043006854007988 */ /* 0x0003e20008000c2b */
[----:B------:R-:W-:Y:S02]  /*7a80*/  F2FP.SATFINITE.E4M3.F32.PACK_AB_MERGE_C R103, R31, R26, RZ ;  /* 0x0000001a1f67723e */ /* 0x000fe400048070ff */
[----:B------:R-:W-:Y:S02]  /*7a90*/  F2FP.SATFINITE.E4M3.F32.PACK_AB_MERGE_C R113, R35, R30, RZ ;  /* 0x0000001e2371723e */ /* 0x000fe400048070ff */
[----:B------:R-:W-:Y:S02]  /*7aa0*/  F2FP.SATFINITE.E4M3.F32.PACK_AB_MERGE_C R108, R17, R16, R108 ;  /* 0x00000010116c723e */ /* 0x000fe4000480706c */
[----:B------:R-:W-:Y:S02]  /*7ab0*/  F2FP.SATFINITE.E4M3.F32.PACK_AB_MERGE_C R109, R21, R20, R109 ;  /* 0x00000014156d723e */ /* 0x000fe4000480706d */
[----:B------:R-:W-:Y:S02]  /*7ac0*/  F2FP.SATFINITE.E4M3.F32.PACK_AB_MERGE_C R110, R25, R24, R103 ;  /* 0x00000018196e723e */ /* 0x000fe40004807067 */
[----:B------:R-:W-:Y:S02]  /*7ad0*/  F2FP.SATFINITE.E4M3.F32.PACK_AB_MERGE_C R111, R29, R28, R113 ;  /* 0x0000001c1d6f723e */ /* 0x000fe40004807071 */
[----:B------:R-:W-:Y:S02]  /*7ae0*/  LEA R103, R93, UR43, 0x3 ;  /* 0x0000002b5d677c11 */ /* 0x000fe4000f8e18ff */
[----:B------:R-:W-:Y:S01]  /*7af0*/  @P6 SHF.L.U32 R112, R92, 0x1f, RZ ;  /* 0x0000001f5c706819 */ /* 0x000fe200000006ff */
[----:B------:R1:W-:Y:S01]  /*7b00*/  STS.128 [R99+0x4300], R108 ;  /* 0x0043006c63007388 */ /* 0x0003e20000000c00 */
[----:B------:R-:W-:Y:S01]  /*7b10*/  @!PT LDS RZ, [RZ] ;  /* 0x00000000fffff984 */ /* 0x000fe20000000800 */
[----:B------:R-:W-:Y:S01]  /*7b20*/  @!PT LDS RZ, [RZ] ;  /* 0x00000000fffff984 */ /* 0x000fe20000000800 */
[----:B------:R-:W-:Y:S01]  /*7b30*/  @!PT LDS RZ, [RZ] ;  /* 0x00000000fffff984 */ /* 0x000fe20000000800 */
[----:B------:R-:W-:Y:S01]  /*7b40*/  @!PT LDS RZ, [RZ] ;  /* 0x00000000fffff984 */ /* 0x000fe20000000800 */
[----:B------:R2:W-:Y:S07]  /*7b50*/  MEMBAR.ALL.CTA ;  /* 0x0000000000007992 */ /* 0x0005ee0000008000 */
[----:B--2---:R-:W2:Y:S02]  /*7b60*/  FENCE.VIEW.ASYNC.S ;  /* 0x00000000000073c6 */ /* 0x004ea40000000000 */
[----:B--2---:R-:W-:Y:S06]  /*7b70*/  BAR.SYNC.DEFER_BLOCKING 0x1, 0x80 ;  /* 0x0042000000007b1d */ /* 0x004fec0000010000 */
[----:B------:R-:W-:Y:S05]  /*7b80*/  @P0 BRA `(.L_x_130) ;  /* 0x0000000000380947 */ /* 0x000fea0003800000 */
[----:B------:R-:W-:Y:S01]  /*7b90*/  UIADD3 UR4, UPT, UPT, UR43, 0x4300, URZ ;  /* 0x000043002b047890 */ /* 0x000fe2000fffe0ff */
[----:B------:R-:W-:Y:S01]  /*7ba0*/  UMOV UR51, UR36 ;  /* 0x0000002400337c82 */ /* 0x000fe20008000000 */
[----:B------:R-:W-:Y:S02]  /*7bb0*/  UIADD3 UR9, UPT, UPT, UR49, 0x80, URZ ;  /* 0x0000008031097890 */ /* 0x000fe4000fffe0ff */
[----:B------:R-:W-:Y:S02]  /*7bc0*/  UIADD3 UR8, UPT, UPT, UR43, 0x4b00, URZ ;  /* 0x00004b002b087890 */ /* 0x000fe4000fffe0ff */
[----:B------:R-:W-:Y:S01]  /*7bd0*/  MOV R96, UR4 ;  /* 0x0000000400607c02 */ /* 0x000fe20008000f00 */
[----:B------:R-:W-:Y:S01]  /*7be0*/  UIADD3 UR4, UP0, UPT, UR62, 0x680, URZ ;  /* 0x000006803e047890 */ /* 0x000fe2000ff1e0ff */
[----:B------:R-:W-:Y:S02]  /*7bf0*/  UMOV UR10, UR50 ;  /* 0x00000032000a7c82 */ /* 0x000fe40008000000 */
[----:B------:R-:W-:Y:S01]  /*7c00*/  R2UR UR48, R96 ;  /* 0x00000000603072ca */ /* 0x000fe200000e0000 */
[----:B------:R-:W-:Y:S01]  /*7c10*/  UIADD3.X UR5, UPT, UPT, URZ, UR63, URZ, UP0, !UPT ;  /* 0x0000003fff057290 */ /* 0x000fe200087fe4ff */
[----:B------:R-:W-:Y:S11]  /*7c20*/  UMOV UR11, UR36 ;  /* 0x00000024000b7c82 */ /* 0x000ff60008000000 */
[----:B------:R2:W-:Y:S01]  /*7c30*/  UTMASTG.3D [UR48], [UR4] ;  /* 0x00000030040073b5 */ /* 0x0005e20008010000 */
[----:B------:R2:W-:Y:S01]  /*7c40*/  UTMASTG.3D [UR8], [UR4] ;  /* 0x00000008040073b5 */ /* 0x0005e20008010000 */
[----:B------:R0:W-:Y:S01]  /*7c50*/  UTMACMDFLUSH ;  /* 0x00000000000079b7 */ /* 0x0001e20000000000 */
[----:B--2---:R-:W-:Y:S04]  /*7c60*/  DEPBAR.LE SB0, 0x1 ;  /* 0x000080400000791a */ /* 0x004fe80000000000 */
.L_x_130:
[----:B------:R-:W-:Y:S05]  /*7c70*/  BSYNC.RECONVERGENT B0 ;  /* 0x0000000000007941 */ /* 0x000fea0003800200 */
.L_x_129:
[----:B------:R-:W-:Y:S06]  /*7c80*/  BAR.SYNC.DEFER_BLOCKING 0x1, 0x80 ;  /* 0x0042000000007b1d */ /* 0x000fec0000010000 */
[----:B------:R-:W2:Y:S01]  /*7c90*/  @P6 SYNCS.PHASECHK.TRANS64.TRYWAIT P0, [R103+URZ+0x100], R112 ;  /* 0x00010070670065a7 */ /* 0x000ea200080011ff */
[----:B------:R-:W-:Y:S01]  /*7ca0*/  BSSY B1, `(.L_x_131) ;  /* 0x0000020000017945 */ /* 0x000fe20003800000 */
[----:B--2---:R-:W-:Y:S03]  /*7cb0*/  @P6 SEL R71, RZ, 0x1, !P0 ;  /* 0x00000001ff476807 */ /* 0x004fe60004000000 */
[----:B------:R-:W-:Y:S05]  /*7cc0*/  @!P6 BRA `(.L_x_132) ;  /* 0x000000000074e947 */ /* 0x000fea0003800000 */
[----:B------:R-:W-:Y:S01]  /*7cd0*/  ISETP.NE.AND P1, PT, R100, RZ, PT ;  /* 0x000000ff6400720c */ /* 0x000fe20003f25270 */
[----:B------:R-:W2:Y:S01]  /*7ce0*/  S2R R0, SR_CgaCtaId ;  /* 0x0000000000007919 */ /* 0x000ea20000008800 */
[----:B------:R-:W-:Y:S01]  /*7cf0*/  ISETP.NE.AND P0, PT, R71, RZ, PT ;  /* 0x000000ff4700720c */ /* 0x000fe20003f05270 */
[----:B------:R-:W-:Y:S10]  /*7d00*/  BSSY B0, `(.L_x_133) ;  /* 0x0000008000007945 */ /* 0x000ff40003800000 */
[----:B------:R-:W-:Y:S05]  /*7d10*/  @P1 IMAD R2, R93, 0x1000, R84 ;  /* 0x000010005d021824 */ /* 0x000fea00078e0254 */
[----:B------:R-:W-:Y:S05]  /*7d20*/  @P1 IADD3 R4, PT, PT, R2, UR43, RZ ;  /* 0x0000002b02041c10 */ /* 0x000fea000fffe0ff */
[----:B------:R-:W-:Y:S01]  /*7d30*/  @P1 IMAD.IADD R3, R4, 0x1, R101 ;  /* 0x0000000104031824 */ /* 0x000fe200078e0265 */
[----:B------:R-:W-:Y:S06]  /*7d40*/  @P0 BRA `(.L_x_134) ;  /* 0x00000000000c0947 */ /* 0x000fec0003800000 */
[----:B------:R-:W-:Y:S04]  /*7d50*/  SHF.L.U32 R4, R92, 0x1f, RZ ;  /* 0x0000001f5c047819 */ /* 0x000fe800000006ff */
[----:B------:R-:W3:Y:S02]  /*7d60*/  SYNCS.PHASECHK.TRANS64.TRYWAIT P0, [R103+URZ+0x100], R4 ;  /* 0x00010004670075a7 */ /* 0x000ee400080011ff */
[----:B---3--:R-:W-:Y:S05]  /*7d70*/  @!P0 BRA `(.L_x_135) ;  /* 0x0000003800588947 */ /* 0x008fea0003800000 */
.L_x_134:
[----:B------:R-:W-:Y:S05]  /*7d80*/  BSYNC B0 ;  /* 0x0000000000007941 */ /* 0x000fea0003800000 */
.L_x_133:
[----:B------:R-:W-:Y:S01]  /*7d90*/  ISETP.NE.AND P0, PT, R100, RZ, PT ;  /* 0x000000ff6400720c */ /* 0x000fe20003f05270 */
[----:B---3--:R-:W-:Y:S02]  /*7da0*/  VIADD R103, R103, 0x120 ;  /* 0x0000012067677836 */ /* 0x008fe40000000000 */
[----:B------:R-:W-:Y:S03]  /*7db0*/  VIADD R93, R93, 0x1 ;  /* 0x000000015d5d7836 */ /* 0x000fe60000000000 */
[----:B--2---:R-:W-:Y:S07]  /*7dc0*/  PRMT R0, R0, 0x654, R103 ;  /* 0x0000065400007816 */ /* 0x004fee0000000067 */
[----:B------:R2:W3:Y:S04]  /*7dd0*/  @P0 LDS.128 R72, [R2+UR43+0x300] ;  /* 0x0003002b02480984 */ /* 0x0004e80008000c00 */
[----:B------:R2:W4:Y:S01]  /*7de0*/  @P0 LDS.128 R76, [R3+0x300] ;  /* 0x00030000034c0984 */ /* 0x0005220000000c00 */
        /* <DEDUP_REMOVED lines=11> */
.L_x_132:
[----:B------:R-:W-:Y:S05]  /*7ea0*/  BSYNC B1 ;  /* 0x0000000000017941 */ /* 0x000fea0003800000 */
.L_x_131:
[----:B--2---:R-:W-:Y:S05]  /*7eb0*/  VIADD R0, R39, 0x20 ;  /* 0x0000002027007836 */ /* 0x004fea0000000000 */
[----:B------:R-:W-:Y:S04]  /*7ec0*/  SHF.R.U32.HI R0, RZ, 0x15, R0 ;  /* 0x00000015ff007819 */ /* 0x000fe80000011600 */
[----:B------:R-:W-:Y:S11]  /*7ed0*/  LOP3.LUT P0, RZ, R0, 0x3, R87, 0x48, !PT ;  /* 0x0000000300ff7812 */ /* 0x000ff60007804857 */
[----:B------:R-:W-:Y:S02]  /*7ee0*/  @!UPT UIADD3 URZ, UPT, UPT, URZ, URZ, URZ ;  /* 0x000000fffffff290 */ /* 0x000fe4000fffe0ff */
[----:B------:R-:W-:Y:S05]  /*7ef0*/  @!P0 BRA `(.L_x_136) ;  /* 0x0000000000408947 */ /* 0x000fea0003800000 */
[----:B------:R-:W2:Y:S01]  /*7f00*/  LDCU.64 UR8, c[0x4][0x78] ;  /* 0x01000f00ff0877ac */ /* 0x000ea20008000a00 */
[----:B------:R-:W-:Y:S01]  /*7f10*/  MOV R3, 0x0 ;  /* 0x0000000000037802 */ /* 0x000fe20000000f00 */
[----:B------:R-:W-:Y:S02]  /*7f20*/  HFMA2 R12, -RZ, RZ, 0, 5.9604644775390625e-08 ;  /* 0x00000001ff0c7431 */ /* 0x000fe400000001ff */
[----:B------:R-:W-:Y:S02]  /*7f30*/  IMAD.MOV.U32 R8, RZ, RZ, 0x192 ;  /* 0x00000192ff087424 */ /* 0x000fe400078e00ff */
[----:B------:R-:W-:Y:S01]  /*7f40*/  IMAD.MOV.U32 R13, RZ, RZ, RZ ;  /* 0x000000ffff0d7224 */ /* 0x000fe200078e00ff */
[----:B------:R-:W5:Y:S01]  /*7f50*/  LDCU.64 UR6, c[0x4][0x80] ;  /* 0x01001000ff0677ac */ /* 0x000f620008000a00 */
[----:B------:R-:W1:Y:S01]  /*7f60*/  LDC.64 R2, c[0x4][R3] ;  /* 0x0100000003027b82 */ /* 0x000e620000000a00 */
[----:B------:R-:W3:Y:S01]  /*7f70*/  LDCU.64 UR4, c[0x4][0x18] ;  /* 0x01000300ff0477ac */ /* 0x000ee20008000a00 */
[----:B--2---:R-:W-:Y:S01]  /*7f80*/  MOV R5, UR9 ;  /* 0x0000000900057c02 */ /* 0x004fe20008000f00 */
[----:B------:R-:W-:Y:S01]  /*7f90*/  IMAD.U32 R4, RZ, RZ, UR8 ;  /* 0x00000008ff047e24 */ /* 0x000fe2000f8e00ff */
[----:B-----5:R-:W-:Y:S01]  /*7fa0*/  MOV R7, UR7 ;  /* 0x0000000700077c02 */ /* 0x020fe20008000f00 */
[----:B------:R-:W-:Y:S01]  /*7fb0*/  IMAD.U32 R6, RZ, RZ, UR6 ;  /* 0x00000006ff067e24 */ /* 0x000fe2000f8e00ff */
[----:B---3--:R-:W-:Y:S01]  /*7fc0*/  MOV R11, UR5 ;  /* 0x00000005000b7c02 */ /* 0x008fe20008000f00 */
[----:B------:R-:W-:Y:S02]  /*7fd0*/  IMAD.U32 R10, RZ, RZ, UR4 ;  /* 0x00000004ff0a7e24 */ /* 0x000fe4000f8e00ff */
[----:B------:R-:W-:Y:S07]  /*7fe0*/  LEPC R20, `(.L_x_136) ;  /* 0x000000001014794e */ /* 0x000fee0000000000 */
[----:B-1--4-:R-:W-:Y:S05]  /*7ff0*/  CALL.ABS.NOINC R2 ;  /* 0x0000000002007343 */ /* 0x012fea0003c00000 */
.L_x_136:
[-C--:B---3--:R-:W-:Y:S01]  /*8000*/  F2FP.F16.E4M3.UNPACK_B R42, R72.reuse ;  /* 0x00000048ff2a723e */ /* 0x088fe200020006ff */
        /* <DEDUP_REMOVED lines=13> */
[----:B------:R-:W-:Y:S01]  /*80e0*/  F2FP.F16.E4M3.UNPACK_B R54, R75 ;  /* 0x0000004bff36723e */ /* 0x000fe200020006ff */
[----:B------:R-:W2:Y:S01]  /*80f0*/  LDTM.x32 R4, tmem[UR4+0x20] ;  /* 0x00002004000479ee */ /* 0x000ea200082c0000 */
[----:B------:R-:W-:Y:S01]  /*8100*/  HADD2.F32 R46, -RZ, R46.H1_H1 ;  /* 0x3000002eff2e7230 */ /* 0x000fe20000004100 */
[----:B----4-:R-:W-:Y:S01]  /*8110*/  F2FP.F16.E4M3.UNPACK_B R58, R76 ;  /* 0x0000004cff3a723e */ /* 0x010fe200020006ff */
[--C-:B------:R-:W-:Y:S01]  /*8120*/  HADD2.F32 R49, -RZ, R50.reuse.H0_H0 ;  /* 0x20000032ff317230 */ /* 0x100fe20000004100 */
[----:B------:R-:W-:Y:S01]  /*8130*/  F2FP.F16.E4M3.UNPACK_B R62, R77 ;  /* 0x0000004dff3e723e */ /* 0x000fe200020006ff */
[----:B------:R-:W-:Y:S01]  /*8140*/  HADD2.F32 R50, -RZ, R50.H1_H1 ;  /* 0x30000032ff327230 */ /* 0x000fe20000004100 */
[----:B------:R-:W-:Y:S01]  /*8150*/  F2FP.F16.E4M3.UNPACK_B R66, R78 ;  /* 0x0000004eff42723e */ /* 0x000fe200020006ff */
[--C-:B------:R-:W-:Y:S01]  /*8160*/  HADD2.F32 R53, -RZ, R54.reuse.H0_H0 ;  /* 0x20000036ff357230 */ /* 0x100fe20000004100 */
[----:B------:R-:W-:Y:S01]  /*8170*/  F2FP.F16.E4M3.UNPACK_B R70, R79 ;  /* 0x0000004fff46723e */ /* 0x000fe200020006ff */
[----:B------:R-:W-:Y:S01]  /*8180*/  HADD2.F32 R54, -RZ, R54.H1_H1 ;  /* 0x30000036ff367230 */ /* 0x000fe20000004100 */
[----:B------:R-:W-:Y:S01]  /*8190*/  F2FP.F16.E4M3.UNPACK_B R56, R75.H1 ;  /* 0x0000004bff38723e */ /* 0x000fe200030006ff */
[--C-:B------:R-:W-:Y:S01]  /*81a0*/  HADD2.F32 R57, -RZ, R58.reuse.H0_H0 ;  /* 0x2000003aff397230 */ /* 0x100fe20000004100 */
[----:B------:R-:W-:Y:S01]  /*81b0*/  F2FP.F16.E4M3.UNPACK_B R60, R76.H1 ;  /* 0x0000004cff3c723e */ /* 0x000fe200030006ff */
[----:B------:R-:W-:Y:S01]  /*81c0*/  HADD2.F32 R58, -RZ, R58.H1_H1 ;  /* 0x3000003aff3a7230 */ /* 0x000fe20000004100 */
[----:B------:R-:W-:Y:S01]  /*81d0*/  F2FP.F16.E4M3.UNPACK_B R64, R77.H1 ;  /* 0x0000004dff40723e */ /* 0x000fe200030006ff */
[--C-:B------:R-:W-:Y:S01]  /*81e0*/  HADD2.F32 R61, -RZ, R62.reuse.H0_H0 ;  /* 0x2000003eff3d7230 */ /* 0x100fe20000004100 */
[----:B------:R-:W-:Y:S01]  /*81f0*/  F2FP.F16.E4M3.UNPACK_B R68, R78.H1 ;  /* 0x0000004eff44723e */ /* 0x000fe200030006ff */
[----:B------:R-:W-:Y:S01]  /*8200*/  HADD2.F32 R62, -RZ, R62.H1_H1 ;  /* 0x3000003eff3e7230 */ /* 0x000fe20000004100 */
[----:B------:R-:W-:Y:S01]  /*8210*/  ISETP.NE.AND P0, PT, R97, RZ, PT ;  /* 0x000000ff6100720c */ /* 0x000fe20003f05270 */
[--C-:B------:R-:W-:Y:S01]  /*8220*/  HADD2.F32 R65, -RZ, R66.reuse.H0_H0 ;  /* 0x20000042ff417230 */ /* 0x100fe20000004100 */
[----:B------:R-:W-:Y:S01]  /*8230*/  ISETP.NE.AND P6, PT, R102, RZ, PT ;  /* 0x000000ff6600720c */ /* 0x000fe20003fc5270 */
[----:B------:R-:W-:Y:S02]  /*8240*/  HADD2.F32 R66, -RZ, R66.H1_H1 ;  /* 0x30000042ff427230 */ /* 0x000fe40000004100 */
[--C-:B------:R-:W-:Y:S02]  /*8250*/  HADD2.F32 R69, -RZ, R70.reuse.H0_H0 ;  /* 0x20000046ff457230 */ /* 0x100fe40000004100 */
[C---:B--2---:R-:W-:Y:S01]  /*8260*/  FMUL R0, R38.reuse, R4 ;  /* 0x0000000426007220 */ /* 0x044fe20000400000 */
        /* <DEDUP_REMOVED lines=20> */
[--C-:B------:R-:W-:Y:S02]  /*83b0*/  HADD2.F32 R47, -RZ, R48.reuse.H0_H0 ;  /* 0x20000030ff2f7230 */ /* 0x100fe40000004100 */
[C---:B------:R-:W-:Y:S01]  /*83c0*/  FMUL R6, R38.reuse, R10 ;  /* 0x0000000a26067220 */ /* 0x040fe20000400000 */
[C---:B------:R-:W-:Y:S01]  /*83d0*/  FFMA R3, R41.reuse, R42, R3 ;  /* 0x0000002a29037223 */ /* 0x040fe20000000003 */
[----:B------:R-:W-:Y:S02]  /*83e0*/  HADD2.F32 R48, -RZ, R48.H1_H1 ;  /* 0x30000030ff307230 */ /* 0x000fe40000004100 */
[C---:B------:R-:W-:Y:S01]  /*83f0*/  FFMA R7, R41.reuse, R44, R7 ;  /* 0x0000002c29077223 */ /* 0x040fe20000000007 */
[C---:B------:R-:W-:Y:S01]  /*8400*/  FFMA R4, R41.reuse, R45, R4 ;  /* 0x0000002d29047223 */ /* 0x040fe20000000004 */
[C---:B------:R-:W-:Y:S01]  /*8410*/  FFMA R5, R41.reuse, R46, R5 ;  /* 0x0000002e29057223 */ /* 0x040fe20000000005 */
[----:B------:R-:W-:Y:S01]  /*8420*/  FFMA R6, R41, R47, R6 ;  /* 0x0000002f29067223 */ /* 0x000fe20000000006 */
[----:B------:R-:W-:Y:S01]  /*8430*/  FMUL R11, R38, R11 ;  /* 0x0000000b260b7220 */ /* 0x000fe20000400000 */
[----:B------:R-:W-:Y:S01]  /*8440*/  F2FP.F16.E4M3.UNPACK_B R40, R79.H1 ;  /* 0x0000004fff28723e */ /* 0x000fe200030006ff */
[--C-:B------:R-:W-:Y:S01]  /*8450*/  HADD2.F32 R51, -RZ, R52.reuse.H0_H0 ;  /* 0x20000034ff337230 */ /* 0x100fe20000004100 */
[----:B------:R-:W-:Y:S01]  /*8460*/  F2FP.SATFINITE.E4M3.F32.PACK_AB_MERGE_C R103, R7, R3, RZ ;  /* 0x000000030767723e */ /* 0x000fe200048070ff */
[C---:B------:R-:W-:Y:S01]  /*8470*/  FFMA R11, R41.reuse, R48, R11 ;  /* 0x00000030290b7223 */ /* 0x040fe2000000000b */
[C---:B------:R-:W-:Y:S01]  /*8480*/  FFMA R8, R41.reuse, R49, R8 ;  /* 0x0000003129087223 */ /* 0x040fe20000000008 */
[----:B------:R-:W-:Y:S01]  /*8490*/  FFMA R9, R41, R50, R9 ;  /* 0x0000003229097223 */ /* 0x000fe20000000009 */
[----:B-1----:R-:W-:Y:S01]  /*84a0*/  F2FP.SATFINITE.E4M3.F32.PACK_AB_MERGE_C R104, R2, R0, R103 ;  /* 0x000000000268723e */ /* 0x002fe20004807067 */
[----:B------:R-:W-:Y:S01]  /*84b0*/  HADD2.F32 R52, -RZ, R52.H1_H1 ;  /* 0x30000034ff347230 */ /* 0x000fe20000004100 */
[----:B------:R-:W-:Y:S01]  /*84c0*/  F2FP.SATFINITE.E4M3.F32.PACK_AB_MERGE_C R105, R11, R6, RZ ;  /* 0x000000060b69723e */ /* 0x000fe200048070ff */
[C---:B------:R-:W-:Y:S01]  /*84d0*/  FMUL R10, R38.reuse, R14 ;  /* 0x0000000e260a7220 */ /* 0x040fe20000400000 */
[C---:B------:R-:W-:Y:S01]  /*84e0*/  FMUL R15, R38.reuse, R15 ;  /* 0x0000000f260f7220 */ /* 0x040fe20000400000 */
[--C-:B------:R-:W-:Y:S01]  /*84f0*/  HADD2.F32 R55, -RZ, R56.reuse.H0_H0 ;  /* 0x20000038ff377230 */ /* 0x100fe20000004100 */
[----:B------:R-:W-:Y:S01]  /*8500*/  F2FP.SATFINITE.E4M3.F32.PACK_AB_MERGE_C R105, R5, R4, R105 ;  /* 0x000000040569723e */ /* 0x000fe20004807069 */
[C---:B------:R-:W-:Y:S01]  /*8510*/  FFMA R10, R41.reuse, R51, R10 ;  /* 0x00000033290a7223 */ /* 0x040fe2000000000a */
[C---:B------:R-:W-:Y:S01]  /*8520*/  FFMA R15, R41.reuse, R52, R15 ;  /* 0x00000034290f7223 */ /* 0x040fe2000000000f */
[C---:B------:R-:W-:Y:S01]  /*8530*/  FFMA R12, R41.reuse, R53, R12 ;  /* 0x00000035290c7223 */ /* 0x040fe2000000000c */
[C---:B------:R-:W-:Y:S01]  /*8540*/  FFMA R13, R41.reuse, R54, R13 ;  /* 0x00000036290d7223 */ /* 0x040fe2000000000d */
[----:B------:R-:W-:Y:S02]  /*8550*/  HADD2.F32 R56, -RZ, R56.H1_H1 ;  /* 0x30000038ff387230 */ /* 0x000fe40000004100 */
[C---:B------:R-:W-:Y:S01]  /*8560*/  FMUL R14, R38.reuse, R18 ;  /* 0x00000012260e7220 */ /* 0x040fe20000400000 */
[C---:B------:R-:W-:Y:S01]  /*8570*/  FMUL R19, R38.reuse, R19 ;  /* 0x0000001326137220 */ /* 0x040fe20000400000 */
[--C-:B------:R-:W-:Y:S02]  /*8580*/  HADD2.F32 R59, -RZ, R60.reuse.H0_H0 ;  /* 0x2000003cff3b7230 */ /* 0x100fe40000004100 */
[C---:B------:R-:W-:Y:S01]  /*8590*/  FMUL R18, R38.reuse, R22 ;  /* 0x0000001626127220 */ /* 0x040fe20000400000 */
[C---:B------:R-:W-:Y:S01]  /*85a0*/  FFMA R14, R41.reuse, R55, R14 ;  /* 0x00000037290e7223 */ /* 0x040fe2000000000e */
[----:B------:R-:W-:Y:S02]  /*85b0*/  HADD2.F32 R60, -RZ, R60.H1_H1 ;  /* 0x3000003cff3c7230 */ /* 0x000fe40000004100 */
        /* <DEDUP_REMOVED lines=27> */
[----:B------:R-:W-:Y:S01]  /*8770*/  FFMA R28, R41, R69, R28 ;  /* 0x00000045291c7223 */ /* 0x000fe2000000001c */
[----:B------:R-:W-:Y:S01]  /*8780*/  F2FP.SATFINITE.E4M3.F32.PACK_AB_MERGE_C R107, R19, R14, RZ ;  /* 0x0000000e136b723e */ /* 0x000fe200048070ff */
        /* <DEDUP_REMOVED lines=25> */
[----:B------:R-:W-:Y:S02]  /*8920*/  UIADD3 UR4, UP0, UPT, UR62, 0x680, URZ ;  /* 0x000006803e047890 */ /* 0x000fe4000ff1e0ff */
[----:B------:R-:W-:Y:S02]  /*8930*/  UIADD3 UR13, UPT, UPT, UR49, 0x20, URZ ;  /* 0x00000020310d7890 */ /* 0x000fe4000fffe0ff */
[----:B------:R-:W-:Y:S02]  /*8940*/  UIADD3 UR12, UPT, UPT, UR43, 0x5300, URZ ;  /* 0x000053002b0c7890 */ /* 0x000fe4000fffe0ff */
[----:B------:R-:W-:Y:S01]  /*8950*/  UIADD3.X UR5, UPT, UPT, URZ, UR63, URZ, UP0, !UPT ;  /* 0x0000003fff057290 */ /* 0x000fe200087fe4ff */
[----:B------:R-:W-:Y:S01]  /*8960*/  UMOV UR14, UR50 ;  /* 0x00000032000e7c82 */ /* 0x000fe20008000000 */
[----:B------:R-:W-:Y:S01]  /*8970*/  UMOV UR15, UR36 ;  /* 0x00000024000f7c82 */ /* 0x000fe20008000000 */
[----:B------:R-:W-:Y:S02]  /*8980*/  UIADD3 UR9, UPT, UPT, UR49, 0xa0, URZ ;  /* 0x000000a031097890 */ /* 0x000fe4000fffe0ff */
[----:B------:R-:W-:Y:S01]  /*8990*/  UIADD3 UR8, UPT, UPT, UR43, 0x5b00, URZ ;  /* 0x00005b002b087890 */ /* 0x000fe2000fffe0ff */
[----:B------:R-:W-:Y:S03]  /*89a0*/  UMOV UR10, UR50 ;  /* 0x00000032000a7c82 */ /* 0x000fe60008000000 */
[----:B------:R2:W-:Y:S01]  /*89b0*/  UTMASTG.3D [UR12], [UR4] ;  /* 0x0000000c040073b5 */ /* 0x0005e20008010000 */
[----:B------:R-:W-:Y:S04]  /*89c0*/  UMOV UR11, UR36 ;  /* 0x00000024000b7c82 */ /* 0x000fe80008000000 */
[----:B------:R2:W-:Y:S01]  /*89d0*/  UTMASTG.3D [UR8], [UR4] ;  /* 0x00000008040073b5 */ /* 0x0005e20008010000 */
[----:B------:R0:W-:Y:S01]  /*89e0*/  UTMACMDFLUSH ;  /* 0x00000000000079b7 */ /* 0x0001e20000000000 */
[----:B--2---:R-:W-:Y:S04]  /*89f0*/  DEPBAR.LE SB0, 0x1 ;  /* 0x000080400000791a */ /* 0x004fe80000000000 */
.L_x_138:
[----:B------:R-:W-:Y:S05]  /*8a00*/  BSYNC.RECONVERGENT B0 ;  /* 0x0000000000007941 */ /* 0x000fea0003800200 */
.L_x_137:
        /* <DEDUP_REMOVED lines=16> */
.L_x_142:
[----:B------:R-:W-:Y:S05]  /*8b10*/  BSYNC B0 ;  /* 0x0000000000007941 */ /* 0x000fea0003800000 */
.L_x_141:
        /* <DEDUP_REMOVED lines=17> */
.L_x_140:
[----:B------:R-:W-:Y:S05]  /*8c30*/  BSYNC B1 ;  /* 0x0000000000017941 */ /* 0x000fea0003800000 */
.L_x_139:
        /* <DEDUP_REMOVED lines=21> */
.L_x_144:
        /* <DEDUP_REMOVED lines=17> */
[----:B------:R-:W-:Y:S01]  /*8ea0*/  ISETP.NE.AND P6, PT, R102, RZ, PT ;  /* 0x000000ff6600720c */ /* 0x000fe20003fc5270 */
[--C-:B------:R-:W-:Y:S01]  /*8eb0*/  HADD2.F32 R49, -RZ, R50.reuse.H0_H0 ;  /* 0x20000032ff317230 */ /* 0x100fe20000004100 */
[----:B----4-:R-:W-:Y:S01]  /*8ec0*/  F2FP.F16.E4M3.UNPACK_B R58, R76 ;  /* 0x0000004cff3a723e */ /* 0x010fe200020006ff */
[----:B------:R-:W-:Y:S01]  /*8ed0*/  HADD2.F32 R50, -RZ, R50.H1_H1 ;  /* 0x30000032ff327230 */ /* 0x000fe20000004100 */
[----:B------:R-:W-:Y:S01]  /*8ee0*/  F2FP.F16.E4M3.UNPACK_B R62, R77 ;  /* 0x0000004dff3e723e */ /* 0x000fe200020006ff */
[--C-:B------:R-:W-:Y:S01]  /*8ef0*/  HADD2.F32 R53, -RZ, R54.reuse.H0_H0 ;  /* 0x20000036ff357230 */ /* 0x100fe20000004100 */
[----:B------:R-:W-:Y:S01]  /*8f00*/  F2FP.F16.E4M3.UNPACK_B R66, R78 ;  /* 0x0000004eff42723e */ /* 0x000fe200020006ff */
[----:B------:R-:W-:Y:S01]  /*8f10*/  HADD2.F32 R54, -RZ, R54.H1_H1 ;  /* 0x30000036ff367230 */ /* 0x000fe20000004100 */
[----:B------:R-:W-:Y:S01]  /*8f20*/  F2FP.F16.E4M3.UNPACK_B R70, R79 ;  /* 0x0000004fff46723e */ /* 0x000fe200020006ff */
[--C-:B------:R-:W-:Y:S01]  /*8f30*/  HADD2.F32 R57, -RZ, R58.reuse.H0_H0 ;  /* 0x2000003aff397230 */ /* 0x100fe20000004100 */
[----:B------:R-:W-:Y:S01]  /*8f40*/  F2FP.F16.E4M3.UNPACK_B R56, R75.H1 ;  /* 0x0000004bff38723e */ /* 0x000fe200030006ff */
[----:B------:R-:W-:Y:S01]  /*8f50*/  HADD2.F32 R58, -RZ, R58.H1_H1 ;  /* 0x3000003aff3a7230 */ /* 0x000fe20000004100 */
[----:B------:R-:W-:Y:S01]  /*8f60*/  F2FP.F16.E4M3.UNPACK_B R60, R76.H1 ;  /* 0x0000004cff3c723e */ /* 0x000fe200030006ff */
[--C-:B------:R-:W-:Y:S01]  /*8f70*/  HADD2.F32 R61, -RZ, R62.reuse.H0_H0 ;  /* 0x2000003eff3d7230 */ /* 0x100fe20000004100 */
[----:B------:R-:W-:Y:S01]  /*8f80*/  F2FP.F16.E4M3.UNPACK_B R64, R77.H1 ;  /* 0x0000004dff40723e */ /* 0x000fe200030006ff */
[----:B------:R-:W-:Y:S01]  /*8f90*/  HADD2.F32 R62, -RZ, R62.H1_H1 ;  /* 0x3000003eff3e7230 */ /* 0x000fe20000004100 */
[----:B------:R-:W-:Y:S01]  /*8fa0*/  F2FP.F16.E4M3.UNPACK_B R68, R78.H1 ;  /* 0x0000004eff44723e */ /* 0x000fe200030006ff */
        /* <DEDUP_REMOVED lines=112> */
[----:B------:R-:W-:Y:S02]  /*96b0*/  UIADD3 UR4, UPT, UPT, UR43, 0x4300, URZ ;  /* 0x000043002b047890 */ /* 0x000fe4000fffe0ff */
[----:B------:R-:W-:Y:S01]  /*96c0*/  UIADD3 UR9, UPT, UPT, UR49, 0x40, URZ ;  /* 0x0000004031097890 */ /* 0x000fe2000fffe0ff */
[----:B------:R-:W-:Y:S01]  /*96d0*/  UMOV UR10, UR50 ;  /* 0x00000032000a7c82 */ /* 0x000fe20008000000 */
[----:B------:R-:W-:Y:S02]  /*96e0*/  UMOV UR11, UR36 ;  /* 0x00000024000b7c82 */ /* 0x000fe40008000000 */
[----:B------:R-:W-:Y:S01]  /*96f0*/  MOV R96, UR4 ;  /* 0x0000000400607c02 */ /* 0x000fe20008000f00 */
[----:B------:R-:W-:Y:S02]  /*9700*/  UIADD3 UR4, UP0, UPT, UR62, 0x680, URZ ;  /* 0x000006803e047890 */ /* 0x000fe4000ff1e0ff */
[----:B------:R-:W-:Y:S01]  /*9710*/  UIADD3 UR13, UPT, UPT, UR49, 0xc0, URZ ;  /* 0x000000c0310d7890 */ /* 0x000fe2000fffe0ff */
[----:B------:R-:W-:Y:S01]  /*9720*/  R2UR UR8, R96 ;  /* 0x00000000600872ca */ /* 0x000fe200000e0000 */
[----:B------:R-:W-:Y:S02]  /*9730*/  UIADD3.X UR5, UPT, UPT, URZ, UR63, URZ, UP0, !UPT ;  /* 0x0000003fff057290 */ /* 0x000fe400087fe4ff */
[----:B------:R-:W-:Y:S01]  /*9740*/  UIADD3 UR12, UPT, UPT, UR43, 0x4b00, URZ ;  /* 0x00004b002b0c7890 */ /* 0x000fe2000fffe0ff */
[----:B------:R-:W-:Y:S01]  /*9750*/  UMOV UR14, UR50 ;  /* 0x00000032000e7c82 */ /* 0x000fe20008000000 */
[----:B------:R-:W-:Y:S08]  /*9760*/  UMOV UR15, UR36 ;  /* 0x00000024000f7c82 */ /* 0x000ff00008000000 */
[----:B------:R2:W-:Y:S01]  /*9770*/  UTMASTG.3D [UR8], [UR4] ;  /* 0x00000008040073b5 */ /* 0x0005e20008010000 */
[----:B------:R2:W-:Y:S01]  /*9780*/  UTMASTG.3D [UR12], [UR4] ;  /* 0x0000000c040073b5 */ /* 0x0005e20008010000 */
[----:B------:R0:W-:Y:S01]  /*9790*/  UTMACMDFLUSH ;  /* 0x00000000000079b7 */ /* 0x0001e20000000000 */
[----:B--2---:R-:W-:Y:S04]  /*97a0*/  DEPBAR.LE SB0, 0x1 ;  /* 0x000080400000791a */ /* 0x004fe80000000000 */
.L_x_146:
[----:B------:R-:W-:Y:S05]  /*97b0*/  BSYNC.RECONVERGENT B0 ;  /* 0x0000000000007941 */ /* 0x000fea0003800200 */
.L_x_145:
        /* <DEDUP_REMOVED lines=16> */
.L_x_150:
[----:B------:R-:W-:Y:S05]  /*98c0*/  BSYNC B0 ;  /* 0x0000000000007941 */ /* 0x000fea0003800000 */
.L_x_149:
        /* <DEDUP_REMOVED lines=17> */
.L_x_148:
[----:B------:R-:W-:Y:S05]  /*99e0*/  BSYNC B1 ;  /* 0x0000000000017941 */ /* 0x000fea0003800000 */
.L_x_147:
        /* <DEDUP_REMOVED lines=21> */
.L_x_152:
[----:B------:R-:W-:Y:S01]  /*9b40*/  ISETP.NE.AND P0, PT, R97, RZ, PT ;  /* 0x000000ff6100720c */ /* 0x000fe20003f05270 */
[----:B------:R-:W-:Y:S05]  /*9b50*/  WARPSYNC.ALL ;  /* 0x0000000000007948 */ /* 0x000fea0003800000 */
[----:B------:R-:W-:Y:S01]  /*9b60*/  R2UR UR4, R39 ;  /* 0x00000000270472ca */ /* 0x000fe200000e0000 */
[----:B------:R-:W-:Y:S01]  /*9b70*/  BSSY.RECONVERGENT B0, `(.L_x_153) ;  /* 0x000009f000007945 */ /* 0x000fe20003800200 */
[-C--:B---3--:R-:W-:Y:S02]  /*9b80*/  F2FP.F16.E4M3.UNPACK_B R42, R72.reuse ;  /* 0x00000048ff2a723e */ /* 0x088fe400020006ff */
[----:B------:R-:W-:Y:S02]  /*9b90*/  F2FP.F16.E4M3.UNPACK_B R72, R72.H1 ;  /* 0x00000048ff48723e */ /* 0x000fe400030006ff */
[-C--:B------:R-:W-:Y:S01]  /*9ba0*/  F2FP.F16.E4M3.UNPACK_B R46, R73.reuse ;  /* 0x00000049ff2e723e */ /* 0x080fe200020006ff */
[--C-:B------:R-:W-:Y:S01]  /*9bb0*/  HADD2.F32 R40, -RZ, R42.reuse.H0_H0 ;  /* 0x2000002aff287230 */ /* 0x100fe20000004100 */
[----:B------:R-:W-:Y:S01]  /*9bc0*/  F2FP.F16.E4M3.UNPACK_B R73, R73.H1 ;  /* 0x00000049ff49723e */ /* 0x000fe200030006ff */
[----:B------:R-:W-:Y:S01]  /*9bd0*/  HADD2.F32 R42, -RZ, R42.H1_H1 ;  /* 0x3000002aff2a7230 */ /* 0x000fe20000004100 */
[-C--:B------:R-:W-:Y:S01]  /*9be0*/  F2FP.F16.E4M3.UNPACK_B R50, R74.reuse ;  /* 0x0000004aff32723e */ /* 0x080fe200020006ff */
[----:B------:R-:W-:Y:S01]  /*9bf0*/  HADD2.F32 R43, -RZ, R72.H0_H0 ;  /* 0x20000048ff2b7230 */ /* 0x000fe20000004100 */
[----:B------:R-:W-:Y:S01]  /*9c00*/  F2FP.F16.E4M3.UNPACK_B R74, R74.H1 ;  /* 0x0000004aff4a723e */ /* 0x000fe200030006ff */
[----:B------:R-:W2:Y:S01]  /*9c10*/  LDTM.x32 R4, tmem[UR4+0x60] ;  /* 0x00006004000479ee */ /* 0x000ea200082c0000 */
[----:B------:R-:W-:Y:S01]  /*9c20*/  NOP ;  /* 0x0000000000007918 */ /* 0x000fe20000000000 */
[----:B------:R-:W-:Y:S01]  /*9c30*/  IADD3 R90, PT, PT, R90, 0x190, RZ ;  /* 0x000001905a5a7810 */ /* 0x000fe20007ffe0ff */
[--C-:B------:R-:W-:Y:S01]  /*9c40*/  HADD2.F32 R45, -RZ, R46.reuse.H0_H0 ;  /* 0x2000002eff2d7230 */ /* 0x100fe20000004100 */
[----:B------:R-:W-:Y:S01]  /*9c50*/  F2FP.F16.E4M3.UNPACK_B R54, R75 ;  /* 0x0000004bff36723e */ /* 0x000fe200020006ff */
[----:B------:R-:W-:Y:S01]  /*9c60*/  HADD2.F32 R46, -RZ, R46.H1_H1 ;  /* 0x3000002eff2e7230 */ /* 0x000fe20000004100 */
[----:B------:R-:W-:Y:S01]  /*9c70*/  LOP3.LUT R90, R90, 0xfefffff8, RZ, 0xc0, !PT ;  /* 0xfefffff85a5a7812 */ /* 0x000fe200078ec0ff */
[--C-:B------:R-:W-:Y:S01]  /*9c80*/  HADD2.F32 R49, -RZ, R50.reuse.H0_H0 ;  /* 0x20000032ff317230 */ /* 0x100fe20000004100 */
[----:B----4-:R-:W-:Y:S01]  /*9c90*/  F2FP.F16.E4M3.UNPACK_B R58, R76 ;  /* 0x0000004cff3a723e */ /* 0x010fe200020006ff */
[----:B------:R-:W-:Y:S01]  /*9ca0*/  HADD2.F32 R50, -RZ, R50.H1_H1 ;  /* 0x30000032ff327230 */ /* 0x000fe20000004100 */
[----:B--2---:R2:W-:Y:S01]  /*9cb0*/  SYNCS.ARRIVE.TRANS64.RED.A1T0 RZ, [R90+URZ], RZ ;  /* 0x000000ff5aff79a7 */ /* 0x0045e200081004ff */
[--C-:B------:R-:W-:Y:S01]  /*9cc0*/  HADD2.F32 R53, -RZ, R54.reuse.H0_H0 ;  /* 0x20000036ff357230 */ /* 0x100fe20000004100 */
[-C--:B------:R-:W-:Y:S01]  /*9cd0*/  F2FP.F16.E4M3.UNPACK_B R62, R77.reuse ;  /* 0x0000004dff3e723e */ /* 0x080fe200020006ff */
[----:B------:R-:W-:Y:S01]  /*9ce0*/  HADD2.F32 R54, -RZ, R54.H1_H1 ;  /* 0x30000036ff367230 */ /* 0x000fe20000004100 */
[----:B------:R-:W-:Y:S01]  /*9cf0*/  F2FP.F16.E4M3.UNPACK_B R77, R77.H1 ;  /* 0x0000004dff4d723e */ /* 0x000fe200030006ff */
        /* <DEDUP_REMOVED lines=8> */
[----:B------:R-:W-:Y:S02]  /*9d80*/  HADD2.F32 R64, -RZ, R77.H1_H1 ;  /* 0x3000004dff407230 */ /* 0x000fe40000004100 */
[C---:B------:R-:W-:Y:S01]  /*9d90*/  FMUL R4, R38.reuse, R4 ;  /* 0x0000000426047220 */ /* 0x040fe20000400000 */
        /* <DEDUP_REMOVED lines=13> */
[--C-:B------:R-:W-:Y:S02]  /*9e70*/  HADD2.F32 R65, -RZ, R66.reuse.H0_H0 ;  /* 0x20000042ff417230 */ /* 0x100fe40000004100 */
[C---:B------:R-:W-:Y:S01]  /*9e80*/  FMUL R24, R38.reuse, R28 ;  /* 0x0000001c26187220 */ /* 0x040fe20000400000 */
[----:B------:R-:W-:Y:S02]  /*9e90*/  HADD2.F32 R66, -RZ, R66.H1_H1 ;  /* 0x30000042ff427230 */ /* 0x000fe40000004100 */
[C---:B------:R-:W-:Y:S01]  /*9ea0*/  FMUL R25, R38.reuse, R29 ;  /* 0x0000001d26197220 */ /* 0x040fe20000400000 */
[--C-:B------:R-:W-:Y:S02]  /*9eb0*/  HADD2.F32 R69, -RZ, R70.reuse.H0_H0 ;  /* 0x20000046ff457230 */ /* 0x100fe40000004100 */
[C---:B------:R-:W-:Y:S01]  /*9ec0*/  FMUL R28, R38.reuse, R32 ;  /* 0x00000020261c7220 */ /* 0x040fe20000400000 */
[----:B------:R-:W-:Y:S02]  /*9ed0*/  HADD2.F32 R70, -RZ, R70.H1_H1 ;  /* 0x30000046ff467230 */ /* 0x000fe40000004100 */
[C---:B------:R-:W-:Y:S01]  /*9ee0*/  FMUL R29, R38.reuse, R33 ;  /* 0x00000021261d7220 */ /* 0x040fe20000400000 */
        /* <DEDUP_REMOVED lines=11> */
[C---:B------:R-:W-:Y:S01]  /*9fa0*/  FMUL R11, R38.reuse, R11 ;  /* 0x0000000b260b7220 */ /* 0x040fe20000400000 */
[----:B------:R-:W-:Y:S01]  /*9fb0*/  F2FP.F16.E4M3.UNPACK_B R78, R78.H1 ;  /* 0x0000004eff4e723e */ /* 0x000fe200030006ff */
[--C-:B------:R-:W-:Y:S01]  /*9fc0*/  HADD2.F32 R51, -RZ, R74.reuse.H0_H0 ;  /* 0x2000004aff337230 */ /* 0x100fe20000004100 */
[----:B------:R-:W-:Y:S01]  /*9fd0*/  F2FP.SATFINITE.E4M3.F32.PACK_AB_MERGE_C R100, R7, R6, RZ ;  /* 0x000000060764723e */ /* 0x000fe200048070ff */
[C---:B------:R-:W-:Y:S01]  /*9fe0*/  FFMA R11, R41.reuse, R48, R11 ;  /* 0x00000030290b7223 */ /* 0x040fe2000000000b */
[C---:B------:R-:W-:Y:S01]  /*9ff0*/  FFMA R12, R41.reuse, R49, R12 ;  /* 0x00000031290c7223 */ /* 0x040fe2000000000c */
[----:B------:R-:W-:Y:S01]  /*a000*/  FFMA R13, R41, R50, R13 ;  /* 0x00000032290d7223 */ /* 0x000fe2000000000d */
[----:B------:R-:W-:Y:S01]  /*a010*/  F2FP.SATFINITE.E4M3.F32.PACK_AB_MERGE_C R100, R5, R4, R100 ;  /* 0x000000040564723e */ /* 0x000fe20004807064 */
        /* <DEDUP_REMOVED lines=21> */
[----:B------:R-:W-:Y:S02]  /*a170*/  HADD2.F32 R62, -RZ, R77.H0_H0 ;  /* 0x2000004dff3e7230 */ /* 0x000fe40000004100 */
[C---:B------:R-:W-:Y:S01]  /*a180*/  FFMA R22, R41.reuse, R59, R22 ;  /* 0x0000003b29167223 */ /* 0x040fe20000000016 */
[C---:B------:R-:W-:Y:S01]  /*a190*/  FMUL R3, R38.reuse, R26 ;  /* 0x0000001a26037220 */ /* 0x040fe20000400000 */
[C---:B------:R-:W-:Y:S01]  /*a1a0*/  FFMA R23, R41.reuse, R60, R23 ;  /* 0x0000003c29177223 */ /* 0x040fe20000000017 */
[C---:B------:R-:W-:Y:S01]  /*a1b0*/  FMUL R27, R38.reuse, R27 ;  /* 0x0000001b261b7220 */ /* 0x040fe20000400000 */
[C---:B------:R-:W-:Y:S01]  /*a1c0*/  FFMA R0, R41.reuse, R61, R0 ;  /* 0x0000003d29007223 */ /* 0x040fe20000000000 */
[----:B------:R-:W-:Y:S01]  /*a1d0*/  F2FP.F16.E4M3.UNPACK_B R79, R79.H1 ;  /* 0x0000004fff4f723e */ /* 0x000fe200030006ff */
        /* <DEDUP_REMOVED lines=23> */
[----:B-1----:R-:W-:Y:S02]  /*a350*/  F2FP.SATFINITE.E4M3.F32.PACK_AB_MERGE_C R104, R23, R22, RZ ;  /* 0x000000161768723e */ /* 0x002fe400048070ff */
        /* <DEDUP_REMOVED lines=8> */
[----:B------:R-:W-:Y:S03]  /*a3e0*/  IADD3 R36, PT, PT, R36, 0x1, RZ ;  /* 0x0000000124247810 */ /* 0x000fe60007ffe0ff */
[----:B------:R2:W-:Y:S01]  /*a3f0*/  STS.128 [R99+0x5300], R104 ;  /* 0x0053006863007388 */ /* 0x0005e20000000c00 */
[----:B------:R-:W-:Y:S01]  /*a400*/  @!PT LDS RZ, [RZ] ;  /* 0x00000000fffff984 */ /* 0x000fe20000000800 */
[----:B------:R-:W-:Y:S01]  /*a410*/  @!PT LDS RZ, [RZ] ;  /* 0x00000000fffff984 */ /* 0x000fe20000000800 */
[----:B------:R-:W-:Y:S01]  /*a420*/  @!PT LDS RZ, [RZ] ;  /* 0x00000000fffff984 */ /* 0x000fe20000000800 */
[----:B------:R-:W-:Y:S01]  /*a430*/  @!PT LDS RZ, [RZ] ;  /* 0x00000000fffff984 */ /* 0x000fe20000000800 */
[----:B------:R1:W-:Y:S07]  /*a440*/  MEMBAR.ALL.CTA ;  /* 0x0000000000007992 */ /* 0x0003ee0000008000 */
[----:B-1----:R-:W1:Y:S02]  /*a450*/  FENCE.VIEW.ASYNC.S ;  /* 0x00000000000073c6 */ /* 0x002e640000000000 */
[----:B-1----:R-:W-:Y:S06]  /*a460*/  BAR.SYNC.DEFER_BLOCKING 0x1, 0x80 ;  /* 0x0042000000007b1d */ /* 0x002fec0000010000 */
        /* <DEDUP_REMOVED lines=14> */
[----:B-1----:R-:W-:Y:S04]  /*a550*/  DEPBAR.LE SB0, 0x1 ;  /* 0x000080400000791a */ /* 0x002fe80000000000 */
.L_x_154:
[----:B------:R-:W-:Y:S05]  /*a560*/  BSYNC.RECONVERGENT B0 ;  /* 0x0000000000007941 */ /* 0x000fea0003800200 */
.L_x_153:
[----:B------:R-:W-:Y:S01]  /*a570*/  R2UR UR4, R88 ;  /* 0x00000000580472ca */ /* 0x000fe200000e0000 */
[----:B------:R-:W-:Y:S01]  /*a580*/  BAR.SYNC.DEFER_BLOCKING 0x1, 0x80 ;  /* 0x0042000000007b1d */ /* 0x000fe20000010000 */
[----:B------:R-:W-:Y:S01]  /*a590*/  ISETP.NE.AND P0, PT, R91, 0x2, PT ;  /* 0x000000025b00780c */ /* 0x000fe20003f05270 */
[----:B------:R-:W-:Y:S01]  /*a5a0*/  UISETP.NE.AND UP0, UPT, UR44, URZ, UPT ;  /* 0x000000ff2c00728c */ /* 0x000fe2000bf05270 */
[----:B------:R-:W-:Y:S01]  /*a5b0*/  ISETP.NE.AND P1, PT, R36, 0x4, PT ;  /* 0x000000042400780c */ /* 0x000fe20003f25270 */
[----:B------:R-:W-:Y:S01]  /*a5c0*/  UIADD3 UR32, UPT, UPT, UR37, UR59, URZ ;  /* 0x0000003b25207290 */ /* 0x000fe2000fffe0ff */
[----:B------:R-:W-:Y:S02]  /*a5d0*/  SEL R3, RZ, 0x1, P0 ;  /* 0x00000001ff037807 */ /* 0x000fe40000000000 */
[----:B------:R-:W-:Y:S02]  /*a5e0*/  SEL R0, RZ, 0x1, P1 ;  /* 0x00000001ff007807 */ /* 0x000fe40000800000 */
[----:B------:R-:W-:Y:S02]  /*a5f0*/  LOP3.LUT R94, R94, R3, RZ, 0x3c, !PT ;  /* 0x000000035e5e7212 */ /* 0x000fe400078e3cff */
[----:B------:R-:W-:Y:S01]  /*a600*/  LOP3.LUT R95, R95, R0, RZ, 0x3c, !PT ;  /* 0x000000005f5f7212 */ /* 0x000fe200078e3cff */
[----:B------:R-:W-:Y:S01]  /*a610*/  UIADD3 UR20, UPT, UPT, UR38, UR4, URZ ;  /* 0x0000000426147290 */ /* 0x000fe2000fffe0ff */
[----:B------:R-:W-:Y:S02]  /*a620*/  SEL R91, R91, RZ, P0 ;  /* 0x000000ff5b5b7207 */ /* 0x000fe40000000000 */
[----:B------:R-:W-:Y:S01]  /*a630*/  SEL R36, R36, RZ, P1 ;  /* 0x000000ff24247207 */ /* 0x000fe20000800000 */
[----:B------:R-:W-:Y:S01]  /*a640*/  UMOV UR36, UR58 ;  /* 0x0000003a00247c82 */ /* 0x000fe20008000000 */
[----:B------:R-:W-:Y:S07]  /*a650*/  BRA.U UP0, `(.L_x_155) ;  /* 0xffffffb900ac7547 */ /* 0x000fee000b83ffff */
[----:B------:R-:W-:Y:S05]  /*a660*/  EXIT ;  /* 0x000000000000794d */ /* 0x000fea0003800000 */
.L_x_25:
[----:B-1----:R1:W2:Y:S02]  /*a670*/  SYNCS.PHASECHK.TRANS64.TRYWAIT P0, [R0+URZ+0x1c0], R3 ;  /* 0x0001c003000075a7 */ /* 0x0022a400080011ff */
[----:B--2---:R-:W-:Y:S05]  /*a680*/  @!P0 NANOSLEEP.SYNCS 0x989680 ;  /* 0x009896800000895d */ /* 0x004fea0003900000 */
[----:B------:R-:W2:Y:S02]  /*a690*/  @!P0 SYNCS.PHASECHK.TRANS64 P0, [R0+URZ+0x1c0], R3 ;  /* 0x0001c003000085a7 */ /* 0x000ea400080010ff */
[----:B--2---:R-:W-:Y:S05]  /*a6a0*/  @!P0 BRA `(.L_x_25) ;  /* 0xfffffffc00f08947 */ /* 0x004fea000383ffff */
[----:B------:R-:W-:Y:S05]  /*a6b0*/  BRA `(.L_x_156) ;  /* 0xffffff7400487947 */ /* 0x000fea000383ffff */
.L_x_28:
[----:B-1----:R-:W-:-:S07]  /*a6c0*/  MOV R0, UR33 ;  /* 0x0000002100007c02 */ /* 0x002fce0008000f00 */
.L_x_157:
[----:B-1----:R1:W2:Y:S02]  /*a6d0*/  SYNCS.PHASECHK.TRANS64.TRYWAIT P0, [R0+URZ+0x80], R3 ;  /* 0x00008003000075a7 */ /* 0x0022a400080011ff */
[----:B--2---:R-:W-:Y:S05]  /*a6e0*/  @!P0 NANOSLEEP.SYNCS 0x989680 ;  /* 0x009896800000895d */ /* 0x004fea0003900000 */
[----:B------:R-:W2:Y:S02]  /*a6f0*/  @!P0 SYNCS.PHASECHK.TRANS64 P0, [R0+URZ+0x80], R3 ;  /* 0x00008003000085a7 */ /* 0x000ea400080010ff */
[----:B--2---:R-:W-:Y:S05]  /*a700*/  @!P0 BRA `(.L_x_157) ;  /* 0xfffffffc00f08947 */ /* 0x004fea000383ffff */
[----:B------:R-:W-:Y:S05]  /*a710*/  BRA `(.L_x_27) ;  /* 0xffffff7400987947 */ /* 0x000fea000383ffff */
.L_x_35:
[----:B-1----:R-:W-:-:S07]  /*a720*/  MOV R0, UR17 ;  /* 0x0000001100007c02 */ /* 0x002fce0008000f00 */
.L_x_158:
[----:B-1----:R1:W2:Y:S02]  /*a730*/  SYNCS.PHASECHK.TRANS64.TRYWAIT P0, [R0+URZ+0x80], R3 ;  /* 0x00008003000075a7 */ /* 0x0022a400080011ff */
[----:B--2---:R-:W-:Y:S05]  /*a740*/  @!P0 NANOSLEEP.SYNCS 0x989680 ;  /* 0x009896800000895d */ /* 0x004fea0003900000 */
[----:B------:R-:W2:Y:S02]  /*a750*/  @!P0 SYNCS.PHASECHK.TRANS64 P0, [R0+URZ+0x80], R3 ;  /* 0x00008003000085a7 */ /* 0x000ea400080010ff */
[----:B--2---:R-:W-:Y:S05]  /*a760*/  @!P0 BRA `(.L_x_158) ;  /* 0xfffffffc00f08947 */ /* 0x004fea000383ffff */
[----:B------:R-:W-:Y:S05]  /*a770*/  BRA `(.L_x_34) ;  /* 0xffffff7800587947 */ /* 0x000fea000383ffff */
.L_x_40:
[----:B-1----:R1:W2:Y:S02]  /*a780*/  SYNCS.PHASECHK.TRANS64.TRYWAIT P0, [R3+URZ+0x150], R0 ;  /* 0x00015000030075a7 */ /* 0x0022a400080011ff */
[----:B--2---:R-:W-:Y:S05]  /*a790*/  @!P0 NANOSLEEP.SYNCS 0x989680 ;  /* 0x009896800000895d */ /* 0x004fea0003900000 */
[----:B------:R-:W2:Y:S02]  /*a7a0*/  @!P0 SYNCS.PHASECHK.TRANS64 P0, [R3+URZ+0x150], R0 ;  /* 0x00015000030085a7 */ /* 0x000ea400080010ff */
[----:B--2---:R-:W-:Y:S05]  /*a7b0*/  @!P0 BRA `(.L_x_40) ;  /* 0xfffffffc00f08947 */ /* 0x004fea000383ffff */
[----:B------:R-:W-:Y:S05]  /*a7c0*/  BRA `(.L_x_159) ;  /* 0xffffff7800fc7947 */ /* 0x000fea000383ffff */
.L_x_44:
[----:B-1----:R-:W-:-:S07]  /*a7d0*/  MOV R0, UR4 ;  /* 0x0000000400007c02 */ /* 0x002fce0008000f00 */
.L_x_160:
[----:B-1----:R1:W2:Y:S02]  /*a7e0*/  SYNCS.PHASECHK.TRANS64.TRYWAIT P0, [R0+URZ], R3 ;  /* 0x00000003000075a7 */ /* 0x0022a400080011ff */
[----:B--2---:R-:W-:Y:S05]  /*a7f0*/  @!P0 NANOSLEEP.SYNCS 0x989680 ;  /* 0x009896800000895d */ /* 0x004fea0003900000 */
[----:B------:R-:W2:Y:S02]  /*a800*/  @!P0 SYNCS.PHASECHK.TRANS64 P0, [R0+URZ], R3 ;  /* 0x00000003000085a7 */ /* 0x000ea400080010ff */
[----:B--2---:R-:W-:Y:S05]  /*a810*/  @!P0 BRA `(.L_x_160) ;  /* 0xfffffffc00f08947 */ /* 0x004fea000383ffff */
[----:B------:R-:W-:Y:S05]  /*a820*/  BRA `(.L_x_161) ;  /* 0xffffff8000a47947 */ /* 0x000fea000383ffff */
.L_x_45:
[----:B------:R-:W-:-:S07]  /*a830*/  MOV R0, UR5 ;  /* 0x0000000500007c02 */ /* 0x000fce0008000f00 */
.L_x_162:
[----:B-1----:R1:W2:Y:S02]  /*a840*/  SYNCS.PHASECHK.TRANS64.TRYWAIT P0, [R0+URZ], R3 ;  /* 0x00000003000075a7 */ /* 0x0022a400080011ff */
[----:B--2---:R-:W-:Y:S05]  /*a850*/  @!P0 NANOSLEEP.SYNCS 0x989680 ;  /* 0x009896800000895d */ /* 0x004fea0003900000 */
[----:B------:R-:W2:Y:S02]  /*a860*/  @!P0 SYNCS.PHASECHK.TRANS64 P0, [R0+URZ], R3 ;  /* 0x00000003000085a7 */ /* 0x000ea400080010ff */
[----:B--2---:R-:W-:Y:S05]  /*a870*/  @!P0 BRA `(.L_x_162) ;  /* 0xfffffffc00f08947 */ /* 0x004fea000383ffff */
[----:B------:R-:W-:Y:S05]  /*a880*/  BRA `(.L_x_163) ;  /* 0xffffff8000b07947 */ /* 0x000fea000383ffff */
.L_x_46:
[----:B------:R-:W-:-:S07]  /*a890*/  MOV R0, UR5 ;  /* 0x0000000500007c02 */ /* 0x000fce0008000f00 */
.L_x_164:
[----:B-1----:R1:W2:Y:S02]  /*a8a0*/  SYNCS.PHASECHK.TRANS64.TRYWAIT P0, [R0+URZ], R3 ;  /* 0x00000003000075a7 */ /* 0x0022a400080011ff */
[----:B--2---:R-:W-:Y:S05]  /*a8b0*/  @!P0 NANOSLEEP.SYNCS 0x989680 ;  /* 0x009896800000895d */ /* 0x004fea0003900000 */
[----:B------:R-:W2:Y:S02]  /*a8c0*/  @!P0 SYNCS.PHASECHK.TRANS64 P0, [R0+URZ], R3 ;  /* 0x00000003000085a7 */ /* 0x000ea400080010ff */
[----:B--2---:R-:W-:Y:S05]  /*a8d0*/  @!P0 BRA `(.L_x_164) ;  /* 0xfffffffc00f08947 */ /* 0x004fea000383ffff */
[----:B------:R-:W-:Y:S05]  /*a8e0*/  BRA `(.L_x_165) ;  /* 0xffffff8000bc7947 */ /* 0x000fea000383ffff */
.L_x_47:
[----:B------:R-:W-:-:S07]  /*a8f0*/  MOV R0, UR5 ;  /* 0x0000000500007c02 */ /* 0x000fce0008000f00 */
.L_x_166:
[----:B-1----:R1:W2:Y:S02]  /*a900*/  SYNCS.PHASECHK.TRANS64.TRYWAIT P0, [R0+URZ], R3 ;  /* 0x00000003000075a7 */ /* 0x0022a400080011ff */
[----:B--2---:R-:W-:Y:S05]  /*a910*/  @!P0 NANOSLEEP.SYNCS 0x989680 ;  /* 0x009896800000895d */ /* 0x004fea0003900000 */
[----:B------:R-:W2:Y:S02]  /*a920*/  @!P0 SYNCS.PHASECHK.TRANS64 P0, [R0+URZ], R3 ;  /* 0x00000003000085a7 */ /* 0x000ea400080010ff */
[----:B--2---:R-:W-:Y:S05]  /*a930*/  @!P0 BRA `(.L_x_166) ;  /* 0xfffffffc00f08947 */ /* 0x004fea000383ffff */
[----:B------:R-:W-:Y:S05]  /*a940*/  BRA `(.L_x_167) ;  /* 0xffffff8000c87947 */ /* 0x000fea000383ffff */
.L_x_48:
[----:B------:R-:W-:-:S07]  /*a950*/  MOV R0, UR5 ;  /* 0x0000000500007c02 */ /* 0x000fce0008000f00 */
.L_x_168:
[----:B-1----:R1:W2:Y:S02]  /*a960*/  SYNCS.PHASECHK.TRANS64.TRYWAIT P0, [R0+URZ], R3 ;  /* 0x00000003000075a7 */ /* 0x0022a400080011ff */
[----:B--2---:R-:W-:Y:S05]  /*a970*/  @!P0 NANOSLEEP.SYNCS 0x989680 ;  /* 0x009896800000895d */ /* 0x004fea0003900000 */
[----:B------:R-:W2:Y:S02]  /*a980*/  @!P0 SYNCS.PHASECHK.TRANS64 P0, [R0+URZ], R3 ;  /* 0x00000003000085a7 */ /* 0x000ea400080010ff */
[----:B--2---:R-:W-:Y:S05]  /*a990*/  @!P0 BRA `(.L_x_168) ;  /* 0xfffffffc00f08947 */ /* 0x004fea000383ffff */
[----:B------:R-:W-:Y:S05]  /*a9a0*/  BRA `(.L_x_169) ;  /* 0xffffff8000d47947 */ /* 0x000fea000383ffff */
.L_x_49:
[----:B------:R-:W-:-:S07]  /*a9b0*/  MOV R0, UR5 ;  /* 0x0000000500007c02 */ /* 0x000fce0008000f00 */
.L_x_170:
[----:B-1----:R1:W2:Y:S02]  /*a9c0*/  SYNCS.PHASECHK.TRANS64.TRYWAIT P0, [R0+URZ], R3 ;  /* 0x00000003000075a7 */ /* 0x0022a400080011ff */
[----:B--2---:R-:W-:Y:S05]  /*a9d0*/  @!P0 NANOSLEEP.SYNCS 0x989680 ;  /* 0x009896800000895d */ /* 0x004fea0003900000 */
[----:B------:R-:W2:Y:S02]  /*a9e0*/  @!P0 SYNCS.PHASECHK.TRANS64 P0, [R0+URZ], R3 ;  /* 0x00000003000085a7 */ /* 0x000ea400080010ff */
[----:B--2---:R-:W-:Y:S05]  /*a9f0*/  @!P0 BRA `(.L_x_170) ;  /* 0xfffffffc00f08947 */ /* 0x004fea000383ffff */
[----:B------:R-:W-:Y:S05]  /*aa00*/  BRA `(.L_x_171) ;  /* 0xffffff8000e07947 */ /* 0x000fea000383ffff */
.L_x_50:
[----:B------:R-:W-:-:S07]  /*aa10*/  MOV R0, UR5 ;  /* 0x0000000500007c02 */ /* 0x000fce0008000f00 */
.L_x_172:
[----:B-1----:R1:W2:Y:S02]  /*aa20*/  SYNCS.PHASECHK.TRANS64.TRYWAIT P0, [R0+URZ], R3 ;  /* 0x00000003000075a7 */ /* 0x0022a400080011ff */
[----:B--2---:R-:W-:Y:S05]  /*aa30*/  @!P0 NANOSLEEP.SYNCS 0x989680 ;  /* 0x009896800000895d */ /* 0x004fea0003900000 */
[----:B------:R-:W2:Y:S02]  /*aa40*/  @!P0 SYNCS.PHASECHK.TRANS64 P0, [R0+URZ], R3 ;  /* 0x00000003000085a7 */ /* 0x000ea400080010ff */
[----:B--2---:R-:W-:Y:S05]  /*aa50*/  @!P0 BRA `(.L_x_172) ;  /* 0xfffffffc00f08947 */ /* 0x004fea000383ffff */
[----:B------:R-:W-:Y:S05]  /*aa60*/  BRA `(.L_x_173) ;  /* 0xffffff8000ec7947 */ /* 0x000fea000383ffff */
.L_x_51:
[----:B------:R-:W-:-:S07]  /*aa70*/  MOV R0, UR5 ;  /* 0x0000000500007c02 */ /* 0x000fce0008000f00 */
.L_x_174:
[----:B-1----:R1:W2:Y:S02]  /*aa80*/  SYNCS.PHASECHK.TRANS64.TRYWAIT P0, [R0+URZ], R3 ;  /* 0x00000003000075a7 */ /* 0x0022a400080011ff */
[----:B--2---:R-:W-:Y:S05]  /*aa90*/  @!P0 NANOSLEEP.SYNCS 0x989680 ;  /* 0x009896800000895d */ /* 0x004fea0003900000 */
[----:B------:R-:W2:Y:S02]  /*aaa0*/  @!P0 SYNCS.PHASECHK.TRANS64 P0, [R0+URZ], R3 ;  /* 0x00000003000085a7 */ /* 0x000ea400080010ff */
[----:B--2---:R-:W-:Y:S05]  /*aab0*/  @!P0 BRA `(.L_x_174) ;  /* 0xfffffffc00f08947 */ /* 0x004fea000383ffff */
[----:B------:R-:W-:Y:S05]  /*aac0*/  BRA `(.L_x_175) ;  /* 0xffffff8000f87947 */ /* 0x000fea000383ffff */
.L_x_52:
[----:B------:R-:W-:-:S07]  /*aad0*/  MOV R0, UR5 ;  /* 0x0000000500007c02 */ /* 0x000fce0008000f00 */
.L_x_176:
[----:B-1----:R1:W2:Y:S02]  /*aae0*/  SYNCS.PHASECHK.TRANS64.TRYWAIT P0, [R0+URZ], R3 ;  /* 0x00000003000075a7 */ /* 0x0022a400080011ff */
[----:B--2---:R-:W-:Y:S05]  /*aaf0*/  @!P0 NANOSLEEP.SYNCS 0x989680 ;  /* 0x009896800000895d */ /* 0x004fea0003900000 */
[----:B------:R-:W2:Y:S02]  /*ab00*/  @!P0 SYNCS.PHASECHK.TRANS64 P0, [R0+URZ], R3 ;  /* 0x00000003000085a7 */ /* 0x000ea400080010ff */
[----:B--2---:R-:W-:Y:S05]  /*ab10*/  @!P0 BRA `(.L_x_176) ;  /* 0xfffffffc00f08947 */ /* 0x004fea000383ffff */
[----:B------:R-:W-:Y:S05]  /*ab20*/  BRA `(.L_x_177) ;  /* 0xffffff8400047947 */ /* 0x000fea000383ffff */
.L_x_53:
[----:B------:R-:W-:-:S07]  /*ab30*/  MOV R0, UR5 ;  /* 0x0000000500007c02 */ /* 0x000fce0008000f00 */
.L_x_178:
[----:B-1----:R1:W2:Y:S02]  /*ab40*/  SYNCS.PHASECHK.TRANS64.TRYWAIT P0, [R0+URZ], R3 ;  /* 0x00000003000075a7 */ /* 0x0022a400080011ff */
[----:B--2---:R-:W-:Y:S05]  /*ab50*/  @!P0 NANOSLEEP.SYNCS 0x989680 ;  /* 0x009896800000895d */ /* 0x004fea0003900000 */
[----:B------:R-:W2:Y:S02]  /*ab60*/  @!P0 SYNCS.PHASECHK.TRANS64 P0, [R0+URZ], R3 ;  /* 0x00000003000085a7 */ /* 0x000ea400080010ff */
[----:B--2---:R-:W-:Y:S05]  /*ab70*/  @!P0 BRA `(.L_x_178) ;  /* 0xfffffffc00f08947 */ /* 0x004fea000383ffff */
[----:B------:R-:W-:Y:S05]  /*ab80*/  BRA `(.L_x_179) ;  /* 0xffffff8400107947 */ /* 0x000fea000383ffff */
.L_x_54:
[----:B------:R-:W-:-:S07]  /*ab90*/  MOV R0, UR5 ;  /* 0x0000000500007c02 */ /* 0x000fce0008000f00 */
.L_x_180:
[----:B-1----:R1:W2:Y:S02]  /*aba0*/  SYNCS.PHASECHK.TRANS64.TRYWAIT P0, [R0+URZ], R3 ;  /* 0x00000003000075a7 */ /* 0x0022a400080011ff */
[----:B--2---:R-:W-:Y:S05]  /*abb0*/  @!P0 NANOSLEEP.SYNCS 0x989680 ;  /* 0x009896800000895d */ /* 0x004fea0003900000 */
[----:B------:R-:W2:Y:S02]  /*abc0*/  @!P0 SYNCS.PHASECHK.TRANS64 P0, [R0+URZ], R3 ;  /* 0x00000003000085a7 */ /* 0x000ea400080010ff */
[----:B--2---:R-:W-:Y:S05]  /*abd0*/  @!P0 BRA `(.L_x_180) ;  /* 0xfffffffc00f08947 */ /* 0x004fea000383ffff */
[----:B------:R-:W-:Y:S05]  /*abe0*/  BRA `(.L_x_181) ;  /* 0xffffff84001c7947 */ /* 0x000fea000383ffff */
.L_x_55:
[----:B------:R-:W-:-:S07]  /*abf0*/  MOV R0, UR5 ;  /* 0x0000000500007c02 */ /* 0x000fce0008000f00 */
.L_x_182:
[----:B-1----:R1:W2:Y:S02]  /*ac00*/  SYNCS.PHASECHK.TRANS64.TRYWAIT P0, [R0+URZ], R3 ;  /* 0x00000003000075a7 */ /* 0x0022a400080011ff */
[----:B--2---:R-:W-:Y:S05]  /*ac10*/  @!P0 NANOSLEEP.SYNCS 0x989680 ;  /* 0x009896800000895d */ /* 0x004fea0003900000 */
[----:B------:R-:W2:Y:S02]  /*ac20*/  @!P0 SYNCS.PHASECHK.TRANS64 P0, [R0+URZ], R3 ;  /* 0x00000003000085a7 */ /* 0x000ea400080010ff */
[----:B--2---:R-:W-:Y:S05]  /*ac30*/  @!P0 BRA `(.L_x_182) ;  /* 0xfffffffc00f08947 */ /* 0x004fea000383ffff */
[----:B------:R-:W-:Y:S05]  /*ac40*/  BRA `(.L_x_183) ;  /* 0xffffff8400287947 */ /* 0x000fea000383ffff */
.L_x_56:
[----:B------:R-:W-:-:S07]  /*ac50*/  MOV R0, UR5 ;  /* 0x0000000500007c02 */ /* 0x000fce0008000f00 */
.L_x_184:
[----:B-1----:R1:W2:Y:S02]  /*ac60*/  SYNCS.PHASECHK.TRANS64.TRYWAIT P0, [R0+URZ], R3 ;  /* 0x00000003000075a7 */ /* 0x0022a400080011ff */
[----:B--2---:R-:W-:Y:S05]  /*ac70*/  @!P0 NANOSLEEP.SYNCS 0x989680 ;  /* 0x009896800000895d */ /* 0x004fea0003900000 */
[----:B------:R-:W2:Y:S02]  /*ac80*/  @!P0 SYNCS.PHASECHK.TRANS64 P0, [R0+URZ], R3 ;  /* 0x00000003000085a7 */ /* 0x000ea400080010ff */
[----:B--2---:R-:W-:Y:S05]  /*ac90*/  @!P0 BRA `(.L_x_184) ;  /* 0xfffffffc00f08947 */ /* 0x004fea000383ffff */
[----:B------:R-:W-:Y:S05]  /*aca0*/  BRA `(.L_x_185) ;  /* 0xffffff8400347947 */ /* 0x000fea000383ffff */
.L_x_57:
[----:B------:R-:W-:-:S07]  /*acb0*/  MOV R0, UR5 ;  /* 0x0000000500007c02 */ /* 0x000fce0008000f00 */
.L_x_186:
[----:B-1----:R1:W2:Y:S02]  /*acc0*/  SYNCS.PHASECHK.TRANS64.TRYWAIT P0, [R0+URZ], R3 ;  /* 0x00000003000075a7 */ /* 0x0022a400080011ff */
[----:B--2---:R-:W-:Y:S05]  /*acd0*/  @!P0 NANOSLEEP.SYNCS 0x989680 ;  /* 0x009896800000895d */ /* 0x004fea0003900000 */
[----:B------:R-:W2:Y:S02]  /*ace0*/  @!P0 SYNCS.PHASECHK.TRANS64 P0, [R0+URZ], R3 ;  /* 0x00000003000085a7 */ /* 0x000ea400080010ff */
[----:B--2---:R-:W-:Y:S05]  /*acf0*/  @!P0 BRA `(.L_x_186) ;  /* 0xfffffffc00f08947 */ /* 0x004fea000383ffff */
[----:B------:R-:W-:Y:S05]  /*ad00*/  BRA `(.L_x_187) ;  /* 0xffffff8400407947 */ /* 0x000fea000383ffff */
.L_x_58:
[----:B------:R-:W-:-:S07]  /*ad10*/  MOV R0, UR5 ;  /* 0x0000000500007c02 */ /* 0x000fce0008000f00 */
.L_x_188:
[----:B-1----:R1:W2:Y:S02]  /*ad20*/  SYNCS.PHASECHK.TRANS64.TRYWAIT P0, [R0+URZ], R3 ;  /* 0x00000003000075a7 */ /* 0x0022a400080011ff */
[----:B--2---:R-:W-:Y:S05]  /*ad30*/  @!P0 NANOSLEEP.SYNCS 0x989680 ;  /* 0x009896800000895d */ /* 0x004fea0003900000 */
[----:B------:R-:W2:Y:S02]  /*ad40*/  @!P0 SYNCS.PHASECHK.TRANS64 P0, [R0+URZ], R3 ;  /* 0x00000003000085a7 */ /* 0x000ea400080010ff */
[----:B--2---:R-:W-:Y:S05]  /*ad50*/  @!P0 BRA `(.L_x_188) ;  /* 0xfffffffc00f08947 */ /* 0x004fea000383ffff */
[----:B------:R-:W-:Y:S05]  /*ad60*/  BRA `(.L_x_189) ;  /* 0xffffff84004c7947 */ /* 0x000fea000383ffff */
.L_x_61:
[----:B-1----:R1:W2:Y:S02]  /*ad70*/  SYNCS.PHASECHK.TRANS64.TRYWAIT P0, [R2+URZ+0x1b0], R5 ;  /* 0x0001b005020075a7 */ /* 0x0022a400080011ff */
[----:B--2---:R-:W-:Y:S05]  /*ad80*/  @!P0 NANOSLEEP.SYNCS 0x989680 ;  /* 0x009896800000895d */ /* 0x004fea0003900000 */
[----:B------:R-:W2:Y:S02]  /*ad90*/  @!P0 SYNCS.PHASECHK.TRANS64 P0, [R2+URZ+0x1b0], R5 ;  /* 0x0001b005020085a7 */ /* 0x000ea400080010ff */
[----:B--2---:R-:W-:Y:S05]  /*ada0*/  @!P0 BRA `(.L_x_61) ;  /* 0xfffffffc00f08947 */ /* 0x004fea000383ffff */
[----:B------:R-:W-:Y:S05]  /*adb0*/  BRA `(.L_x_190) ;  /* 0xffffff8400a87947 */ /* 0x000fea000383ffff */
.L_x_62:
[----:B------:R-:W-:-:S07]  /*adc0*/  MOV R2, UR4 ;  /* 0x0000000400027c02 */ /* 0x000fce0008000f00 */
.L_x_191:
[----:B-1----:R1:W2:Y:S02]  /*add0*/  SYNCS.PHASECHK.TRANS64.TRYWAIT P0, [R2+URZ+0x160], R5 ;  /* 0x00016005020075a7 */ /* 0x0022a400080011ff */
[----:B--2---:R-:W-:Y:S05]  /*ade0*/  @!P0 NANOSLEEP.SYNCS 0x989680 ;  /* 0x009896800000895d */ /* 0x004fea0003900000 */
[----:B------:R-:W2:Y:S02]  /*adf0*/  @!P0 SYNCS.PHASECHK.TRANS64 P0, [R2+URZ+0x160], R5 ;  /* 0x00016005020085a7 */ /* 0x000ea400080010ff */
[----:B--2---:R-:W-:Y:S05]  /*ae00*/  @!P0 BRA `(.L_x_191) ;  /* 0xfffffffc00f08947 */ /* 0x004fea000383ffff */
[----:B------:R-:W-:Y:S05]  /*ae10*/  BRA `(.L_x_192) ;  /* 0xffffff8400b87947 */ /* 0x000fea000383ffff */
.L_x_63:
[----:B-1----:R1:W2:Y:S02]  /*ae20*/  SYNCS.PHASECHK.TRANS64.TRYWAIT P1, [R2+URZ+0x150], R5 ;  /* 0x00015005020075a7 */ /* 0x0022a400080211ff */
[----:B--2---:R-:W-:Y:S05]  /*ae30*/  @!P1 NANOSLEEP.SYNCS 0x989680 ;  /* 0x009896800000995d */ /* 0x004fea0003900000 */
[----:B------:R-:W2:Y:S02]  /*ae40*/  @!P1 SYNCS.PHASECHK.TRANS64 P1, [R2+URZ+0x150], R5 ;  /* 0x00015005020095a7 */ /* 0x000ea400080210ff */
[----:B--2---:R-:W-:Y:S05]  /*ae50*/  @!P1 BRA `(.L_x_63) ;  /* 0xfffffffc00f09947 */ /* 0x004fea000383ffff */
[----:B------:R-:W-:Y:S05]  /*ae60*/  BRA `(.L_x_193) ;  /* 0xffffff8400e87947 */ /* 0x000fea000383ffff */
.L_x_66:
[----:B------:R-:W-:-:S07]  /*ae70*/  MOV R0, UR4 ;  /* 0x0000000400007c02 */ /* 0x000fce0008000f00 */
.L_x_194:
[----:B-1----:R1:W2:Y:S02]  /*ae80*/  SYNCS.PHASECHK.TRANS64.TRYWAIT P0, [R0+URZ+0x160], R3 ;  /* 0x00016003000075a7 */ /* 0x0022a400080011ff */
[----:B--2---:R-:W-:Y:S05]  /*ae90*/  @!P0 NANOSLEEP.SYNCS 0x989680 ;  /* 0x009896800000895d */ /* 0x004fea0003900000 */
[----:B------:R-:W2:Y:S02]  /*aea0*/  @!P0 SYNCS.PHASECHK.TRANS64 P0, [R0+URZ+0x160], R3 ;  /* 0x00016003000085a7 */ /* 0x000ea400080010ff */
[----:B--2---:R-:W-:Y:S05]  /*aeb0*/  @!P0 BRA `(.L_x_194) ;  /* 0xfffffffc00f08947 */ /* 0x004fea000383ffff */
[----:B------:R-:W-:Y:S05]  /*aec0*/  BRA `(.L_x_65) ;  /* 0xffffff88003c7947 */ /* 0x000fea000383ffff */
.L_x_75:
[----:B-1----:R-:W-:-:S04]  /*aed0*/  MOV R0, UR5 ;  /* 0x0000000500007c02 */ /* 0x002fc80008000f00 */
[----:B------:R1:W2:Y:S03]  /*aee0*/  SYNCS.PHASECHK.TRANS64.TRYWAIT P0, [R0+URZ+0x8], R7 ;  /* 0x00000807000075a7 */ /* 0x0002a600080011ff */
[----:B--2---:R-:W-:Y:S05]  /*aef0*/  @!P0 NANOSLEEP.SYNCS 0x989680 ;  /* 0x009896800000895d */ /* 0x004fea0003900000 */
[----:B------:R-:W2:Y:S02]  /*af00*/  @!P0 SYNCS.PHASECHK.TRANS64 P0, [R0+URZ+0x8], R7 ;  /* 0x00000807000085a7 */ /* 0x000ea400080010ff */
[----:B--2---:R-:W-:Y:S05]  /*af10*/  @!P0 BRA `(.L_x_75) ;  /* 0xfffffffc00ec8947 */ /* 0x004fea000383ffff */
[----:B------:R-:W-:Y:S05]  /*af20*/  BRA `(.L_x_74) ;  /* 0xffffff8800f07947 */ /* 0x000fea000383ffff */
.L_x_77:
[----:B------:R-:W-:Y:S01]  /*af30*/  BSSY B0, `(.L_x_195) ;  /* 0x0000006000007945 */ /* 0x000fe20003800000 */
[----:B------:R-:W-:-:S07]  /*af40*/  MOV R15, 0xffffffff ;  /* 0xffffffff000f7802 */ /* 0x000fce0000000f00 */
[----:B-1---5:R-:W-:Y:S05]  /*af50*/  WARPSYNC.COLLECTIVE R15, `(.L_x_196) ;  /* 0x000000000f0c7348 */ /* 0x022fea0003c00000 */
[----:B------:R-:W-:Y:S02]  /*af60*/  ELECT P6, UR79, PT ;  /* 0x00000000004f782f */ /* 0x000fe400038c0000 */
[----:B------:R-:W-:Y:S01]  /*af70*/  MOV R14, UR79 ;  /* 0x0000004f000e7c02 */ /* 0x000fe20008000f00 */
[----:B-1---5:R-:W-:Y:S10]  /*af80*/  ENDCOLLECTIVE ;  /* 0x000000000000791b */ /* 0x022ff40003800000 */
.L_x_196:
[----:B------:R-:W-:Y:S05]  /*af90*/  BSYNC B0 ;  /* 0x0000000000007941 */ /* 0x000fea0003800000 */
.L_x_195:
[----:B------:R-:W-:Y:S05]  /*afa0*/  BRA `(.L_x_197) ;  /* 0xffffff8c00207947 */ /* 0x000fea000383ffff */
.L_x_79:
[----:B-1----:R-:W-:-:S04]  /*afb0*/  MOV R0, UR5 ;  /* 0x0000000500007c02 */ /* 0x002fc80008000f00 */
[----:B------:R1:W2:Y:S03]  /*afc0*/  SYNCS.PHASECHK.TRANS64.TRYWAIT P0, [R0+URZ+0x8], R5 ;  /* 0x00000805000075a7 */ /* 0x0002a600080011ff */
[----:B--2---:R-:W-:Y:S05]  /*afd0*/  @!P0 NANOSLEEP.SYNCS 0x989680 ;  /* 0x009896800000895d */ /* 0x004fea0003900000 */
[----:B------:R-:W2:Y:S02]  /*afe0*/  @!P0 SYNCS.PHASECHK.TRANS64 P0, [R0+URZ+0x8], R5 ;  /* 0x00000805000085a7 */ /* 0x000ea400080010ff */
[----:B--2---:R-:W-:Y:S05]  /*aff0*/  @!P0 BRA `(.L_x_79) ;  /* 0xfffffffc00ec8947 */ /* 0x004fea000383ffff */
[----:B------:R-:W-:Y:S05]  /*b000*/  BRA `(.L_x_78) ;  /* 0xffffff8c00247947 */ /* 0x000fea000383ffff */
.L_x_80:
[----:B-1----:R1:W2:Y:S02]  /*b010*/  SYNCS.PHASECHK.TRANS64.TRYWAIT P0, [R0+URZ+0x150], R5 ;  /* 0x00015005000075a7 */ /* 0x0022a400080011ff */
[----:B--2---:R-:W-:Y:S05]  /*b020*/  @!P0 NANOSLEEP.SYNCS 0x989680 ;  /* 0x009896800000895d */ /* 0x004fea0003900000 */
[----:B------:R-:W2:Y:S02]  /*b030*/  @!P0 SYNCS.PHASECHK.TRANS64 P0, [R0+URZ+0x150], R5 ;  /* 0x00015005000085a7 */ /* 0x000ea400080010ff */
[----:B--2---:R-:W-:Y:S05]  /*b040*/  @!P0 BRA `(.L_x_80) ;  /* 0xfffffffc00f08947 */ /* 0x004fea000383ffff */
[----:B------:R-:W-:Y:S05]  /*b050*/  BRA `(.L_x_198) ;  /* 0xffffff9000007947 */ /* 0x000fea000383ffff */
.L_x_82:
[----:B------:R-:W-:-:S07]  /*b060*/  MOV R0, UR23 ;  /* 0x0000001700007c02 */ /* 0x000fce0008000f00 */
.L_x_199:
[----:B-1----:R1:W2:Y:S02]  /*b070*/  SYNCS.PHASECHK.TRANS64.TRYWAIT P0, [R0+URZ+0x190], R5 ;  /* 0x00019005000075a7 */ /* 0x0022a400080011ff */
[----:B--2---:R-:W-:Y:S05]  /*b080*/  @!P0 NANOSLEEP.SYNCS 0x989680 ;  /* 0x009896800000895d */ /* 0x004fea0003900000 */
[----:B------:R-:W2:Y:S02]  /*b090*/  @!P0 SYNCS.PHASECHK.TRANS64 P0, [R0+URZ+0x190], R5 ;  /* 0x00019005000085a7 */ /* 0x000ea400080010ff */
[----:B--2---:R-:W-:Y:S05]  /*b0a0*/  @!P0 BRA `(.L_x_199) ;  /* 0xfffffffc00f08947 */ /* 0x004fea000383ffff */
[----:B------:R-:W-:Y:S05]  /*b0b0*/  BRA `(.L_x_200) ;  /* 0xffffff90004c7947 */ /* 0x000fea000383ffff */
.L_x_85:
[----:B------:R-:W-:Y:S07]  /*b0c0*/  MOV R0, UR5 ;  /* 0x0000000500007c02 */ /* 0x000fee0008000f00 */
.L_x_201:
[----:B-1----:R1:W2:Y:S02]  /*b0d0*/  SYNCS.PHASECHK.TRANS64.TRYWAIT P0, [R0+URZ], R5 ;  /* 0x00000005000075a7 */ /* 0x0022a400080011ff */
[----:B--2---:R-:W-:Y:S05]  /*b0e0*/  @!P0 NANOSLEEP.SYNCS 0x989680 ;  /* 0x009896800000895d */ /* 0x004fea0003900000 */
[----:B------:R-:W2:Y:S02]  /*b0f0*/  @!P0 SYNCS.PHASECHK.TRANS64 P0, [R0+URZ], R5 ;  /* 0x00000005000085a7 */ /* 0x000ea400080010ff */
[----:B--2---:R-:W-:Y:S05]  /*b100*/  @!P0 BRA `(.L_x_201) ;  /* 0xfffffffc00f08947 */ /* 0x004fea000383ffff */
[----:B------:R-:W-:Y:S05]  /*b110*/  BRA `(.L_x_84) ;  /* 0xffffff9000607947 */ /* 0x000fea000383ffff */
.L_x_89:
[----:B-1----:R-:W-:-:S07]  /*b120*/  MOV R0, UR4 ;  /* 0x0000000400007c02 */ /* 0x002fce0008000f00 */
.L_x_202:
[----:B-1----:R1:W2:Y:S02]  /*b130*/  SYNCS.PHASECHK.TRANS64.TRYWAIT P0, [R0+URZ], R3 ;  /* 0x00000003000075a7 */ /* 0x0022a400080011ff */
[----:B--2---:R-:W-:Y:S05]  /*b140*/  @!P0 NANOSLEEP.SYNCS 0x989680 ;  /* 0x009896800000895d */ /* 0x004fea0003900000 */
[----:B------:R-:W2:Y:S02]  /*b150*/  @!P0 SYNCS.PHASECHK.TRANS64 P0, [R0+URZ], R3 ;  /* 0x00000003000085a7 */ /* 0x000ea400080010ff */
[----:B--2---:R-:W-:Y:S05]  /*b160*/  @!P0 BRA `(.L_x_202) ;  /* 0xfffffffc00f08947 */ /* 0x004fea000383ffff */
[----:B------:R-:W-:Y:S05]  /*b170*/  BRA `(.L_x_203) ;  /* 0xffffff94002c7947 */ /* 0x000fea000383ffff */
.L_x_90:
[----:B------:R-:W-:-:S07]  /*b180*/  MOV R0, UR5 ;  /* 0x0000000500007c02 */ /* 0x000fce0008000f00 */
.L_x_204:
[----:B-1----:R1:W2:Y:S02]  /*b190*/  SYNCS.PHASECHK.TRANS64.TRYWAIT P0, [R0+URZ], R3 ;  /* 0x00000003000075a7 */ /* 0x0022a400080011ff */
[----:B--2---:R-:W-:Y:S05]  /*b1a0*/  @!P0 NANOSLEEP.SYNCS 0x989680 ;  /* 0x009896800000895d */ /* 0x004fea0003900000 */
[----:B------:R-:W2:Y:S02]  /*b1b0*/  @!P0 SYNCS.PHASECHK.TRANS64 P0, [R0+URZ], R3 ;  /* 0x00000003000085a7 */ /* 0x000ea400080010ff */
[----:B--2---:R-:W-:Y:S05]  /*b1c0*/  @!P0 BRA `(.L_x_204) ;  /* 0xfffffffc00f08947 */ /* 0x004fea000383ffff */
[----:B------:R-:W-:Y:S05]  /*b1d0*/  BRA `(.L_x_205) ;  /* 0xffffff9400387947 */ /* 0x000fea000383ffff */
.L_x_91:
[----:B------:R-:W-:-:S07]  /*b1e0*/  MOV R0, UR5 ;  /* 0x0000000500007c02 */ /* 0x000fce0008000f00 */
.L_x_206:
[----:B-1----:R1:W2:Y:S02]  /*b1f0*/  SYNCS.PHASECHK.TRANS64.TRYWAIT P0, [R0+URZ], R3 ;  /* 0x00000003000075a7 */ /* 0x0022a400080011ff */
[----:B--2---:R-:W-:Y:S05]  /*b200*/  @!P0 NANOSLEEP.SYNCS 0x989680 ;  /* 0x009896800000895d */ /* 0x004fea0003900000 */
[----:B------:R-:W2:Y:S02]  /*b210*/  @!P0 SYNCS.PHASECHK.TRANS64 P0, [R0+URZ], R3 ;  /* 0x00000003000085a7 */ /* 0x000ea400080010ff */
[----:B--2---:R-:W-:Y:S05]  /*b220*/  @!P0 BRA `(.L_x_206) ;  /* 0xfffffffc00f08947 */ /* 0x004fea000383ffff */
[----:B------:R-:W-:Y:S05]  /*b230*/  BRA `(.L_x_207) ;  /* 0xffffff9400447947 */ /* 0x000fea000383ffff */
.L_x_94:
[----:B------:R-:W-:-:S07]  /*b240*/  MOV R0, UR17 ;  /* 0x0000001100007c02 */ /* 0x000fce0008000f00 */
.L_x_208:
[----:B-1----:R1:W2:Y:S02]  /*b250*/  SYNCS.PHASECHK.TRANS64.TRYWAIT P1, [R0+URZ+0x1d0], R3 ;  /* 0x0001d003000075a7 */ /* 0x0022a400080211ff */
[----:B--2---:R-:W-:Y:S05]  /*b260*/  @!P1 NANOSLEEP.SYNCS 0x989680 ;  /* 0x009896800000995d */ /* 0x004fea0003900000 */
[----:B------:R-:W2:Y:S02]  /*b270*/  @!P1 SYNCS.PHASECHK.TRANS64 P1, [R0+URZ+0x1d0], R3 ;  /* 0x0001d003000095a7 */ /* 0x000ea400080210ff */
[----:B--2---:R-:W-:Y:S05]  /*b280*/  @!P1 BRA `(.L_x_208) ;  /* 0xfffffffc00f09947 */ /* 0x004fea000383ffff */
[----:B------:R-:W-:Y:S05]  /*b290*/  BRA `(.L_x_209) ;  /* 0xffffff9400907947 */ /* 0x000fea000383ffff */
.L_x_99:
[----:B--2---:R2:W3:Y:S02]  /*b2a0*/  SYNCS.PHASECHK.TRANS64.TRYWAIT P0, [R12+URZ+0x150], R9 ;  /* 0x000150090c0075a7 */ /* 0x0044e400080011ff */
[----:B---3--:R-:W-:Y:S05]  /*b2b0*/  @!P0 NANOSLEEP.SYNCS 0x989680 ;  /* 0x009896800000895d */ /* 0x008fea0003900000 */
[----:B------:R-:W3:Y:S02]  /*b2c0*/  @!P0 SYNCS.PHASECHK.TRANS64 P0, [R12+URZ+0x150], R9 ;  /* 0x000150090c0085a7 */ /* 0x000ee400080010ff */
[----:B---3--:R-:W-:Y:S05]  /*b2d0*/  @!P0 BRA `(.L_x_99) ;  /* 0xfffffffc00f08947 */ /* 0x008fea000383ffff */
[----:B------:R-:W-:Y:S05]  /*b2e0*/  BRA `(.L_x_210) ;  /* 0xffffff9800c47947 */ /* 0x000fea000383ffff */
.L_x_102:
[----:B------:R-:W-:Y:S07]  /*b2f0*/  MOV R0, UR21 ;  /* 0x0000001500007c02 */ /* 0x000fee0008000f00 */
.L_x_211:
[----:B--2---:R2:W3:Y:S02]  /*b300*/  SYNCS.PHASECHK.TRANS64.TRYWAIT P2, [R0+URZ+0x148], R11 ;  /* 0x0001480b000075a7 */ /* 0x0044e400080411ff */
[----:B---3--:R-:W-:Y:S05]  /*b310*/  @!P2 NANOSLEEP.SYNCS 0x989680 ;  /* 0x009896800000a95d */ /* 0x008fea0003900000 */
[----:B------:R-:W3:Y:S02]  /*b320*/  @!P2 SYNCS.PHASECHK.TRANS64 P2, [R0+URZ+0x148], R11 ;  /* 0x0001480b0000a5a7 */ /* 0x000ee400080410ff */
[----:B---3--:R-:W-:Y:S05]  /*b330*/  @!P2 BRA `(.L_x_211) ;  /* 0xfffffffc00f0a947 */ /* 0x008fea000383ffff */
[----:B------:R-:W-:Y:S05]  /*b340*/  BRA `(.L_x_101) ;  /* 0xffffffa0002c7947 */ /* 0x000fea000383ffff */
.L_x_105:
[----:B--2---:R-:W-:Y:S07]  /*b350*/  MOV R0, UR21 ;  /* 0x0000001500007c02 */ /* 0x004fee0008000f00 */
.L_x_212:
[----:B--2---:R2:W3:Y:S02]  /*b360*/  SYNCS.PHASECHK.TRANS64.TRYWAIT P0, [R0+URZ+0x120], R9 ;  /* 0x00012009000075a7 */ /* 0x0044e400080011ff */
[----:B---3--:R-:W-:Y:S05]  /*b370*/  @!P0 NANOSLEEP.SYNCS 0x989680 ;  /* 0x009896800000895d */ /* 0x008fea0003900000 */
[----:B------:R-:W3:Y:S02]  /*b380*/  @!P0 SYNCS.PHASECHK.TRANS64 P0, [R0+URZ+0x120], R9 ;  /* 0x00012009000085a7 */ /* 0x000ee400080010ff */
[----:B---3--:R-:W-:Y:S05]  /*b390*/  @!P0 BRA `(.L_x_212) ;  /* 0xfffffffc00f08947 */ /* 0x008fea000383ffff */
[----:B------:R-:W-:Y:S05]  /*b3a0*/  BRA `(.L_x_213) ;  /* 0xffffffa000887947 */ /* 0x000fea000383ffff */
.L_x_106:
[----:B------:R-:W-:Y:S07]  /*b3b0*/  MOV R0, UR21 ;  /* 0x0000001500007c02 */ /* 0x000fee0008000f00 */
.L_x_214:
[----:B--2---:R2:W3:Y:S02]  /*b3c0*/  SYNCS.PHASECHK.TRANS64.TRYWAIT P0, [R0+URZ+0x128], R9 ;  /* 0x00012809000075a7 */ /* 0x0044e400080011ff */
[----:B---3--:R-:W-:Y:S05]  /*b3d0*/  @!P0 NANOSLEEP.SYNCS 0x989680 ;  /* 0x009896800000895d */ /* 0x008fea0003900000 */
[----:B------:R-:W3:Y:S02]  /*b3e0*/  @!P0 SYNCS.PHASECHK.TRANS64 P0, [R0+URZ+0x128], R9 ;  /* 0x00012809000085a7 */ /* 0x000ee400080010ff */
[----:B---3--:R-:W-:Y:S05]  /*b3f0*/  @!P0 BRA `(.L_x_214) ;  /* 0xfffffffc00f08947 */ /* 0x008fea000383ffff */
[----:B------:R-:W-:Y:S05]  /*b400*/  BRA `(.L_x_215) ;  /* 0xffffffa000e07947 */ /* 0x000fea000383ffff */
.L_x_107:
[----:B------:R-:W-:Y:S07]  /*b410*/  MOV R0, UR21 ;  /* 0x0000001500007c02 */ /* 0x000fee0008000f00 */
.L_x_216:
[----:B--2---:R2:W3:Y:S02]  /*b420*/  SYNCS.PHASECHK.TRANS64.TRYWAIT P0, [R0+URZ+0x130], R9 ;  /* 0x00013009000075a7 */ /* 0x0044e400080011ff */
[----:B---3--:R-:W-:Y:S05]  /*b430*/  @!P0 NANOSLEEP.SYNCS 0x989680 ;  /* 0x009896800000895d */ /* 0x008fea0003900000 */
[----:B------:R-:W3:Y:S02]  /*b440*/  @!P0 SYNCS.PHASECHK.TRANS64 P0, [R0+URZ+0x130], R9 ;  /* 0x00013009000085a7 */ /* 0x000ee400080010ff */
[----:B---3--:R-:W-:Y:S05]  /*b450*/  @!P0 BRA `(.L_x_216) ;  /* 0xfffffffc00f08947 */ /* 0x008fea000383ffff */
[----:B------:R-:W-:Y:S05]  /*b460*/  BRA `(.L_x_217) ;  /* 0xffffffa4003c7947 */ /* 0x000fea000383ffff */
.L_x_108:
[----:B------:R-:W-:Y:S07]  /*b470*/  MOV R0, UR21 ;  /* 0x0000001500007c02 */ /* 0x000fee0008000f00 */
.L_x_218:
[----:B--2---:R2:W3:Y:S02]  /*b480*/  SYNCS.PHASECHK.TRANS64.TRYWAIT P0, [R0+URZ+0x138], R9 ;  /* 0x00013809000075a7 */ /* 0x0044e400080011ff */
[----:B---3--:R-:W-:Y:S05]  /*b490*/  @!P0 NANOSLEEP.SYNCS 0x989680 ;  /* 0x009896800000895d */ /* 0x008fea0003900000 */
[----:B------:R-:W3:Y:S02]  /*b4a0*/  @!P0 SYNCS.PHASECHK.TRANS64 P0, [R0+URZ+0x138], R9 ;  /* 0x00013809000085a7 */ /* 0x000ee400080010ff */
[----:B---3--:R-:W-:Y:S05]  /*b4b0*/  @!P0 BRA `(.L_x_218) ;  /* 0xfffffffc00f08947 */ /* 0x008fea000383ffff */
[----:B------:R-:W-:Y:S05]  /*b4c0*/  BRA `(.L_x_219) ;  /* 0xffffffa400987947 */ /* 0x000fea000383ffff */
.L_x_110:
[----:B------:R-:W-:-:S07]  /*b4d0*/  MOV R0, UR21 ;  /* 0x0000001500007c02 */ /* 0x000fce0008000f00 */
.L_x_220:
[----:B--2---:R2:W4:Y:S02]  /*b4e0*/  SYNCS.PHASECHK.TRANS64.TRYWAIT P0, [R0+URZ+0x120], R3 ;  /* 0x00012003000075a7 */ /* 0x00452400080011ff */
[----:B----4-:R-:W-:Y:S05]  /*b4f0*/  @!P0 NANOSLEEP.SYNCS 0x989680 ;  /* 0x009896800000895d */ /* 0x010fea0003900000 */
[----:B------:R-:W4:Y:S02]  /*b500*/  @!P0 SYNCS.PHASECHK.TRANS64 P0, [R0+URZ+0x120], R3 ;  /* 0x00012003000085a7 */ /* 0x000f2400080010ff */
[----:B----4-:R-:W-:Y:S05]  /*b510*/  @!P0 BRA `(.L_x_220) ;  /* 0xfffffffc00f08947 */ /* 0x010fea000383ffff */
[----:B------:R-:W-:Y:S05]  /*b520*/  BRA `(.L_x_221) ;  /* 0xffffffa800247947 */ /* 0x000fea000383ffff */
.L_x_111:
[----:B--2---:R-:W-:-:S07]  /*b530*/  MOV R0, UR21 ;  /* 0x0000001500007c02 */ /* 0x004fce0008000f00 */
.L_x_222:
[----:B--2---:R2:W4:Y:S02]  /*b540*/  SYNCS.PHASECHK.TRANS64.TRYWAIT P0, [R0+URZ+0x128], R3 ;  /* 0x00012803000075a7 */ /* 0x00452400080011ff */
[----:B----4-:R-:W-:Y:S05]  /*b550*/  @!P0 NANOSLEEP.SYNCS 0x989680 ;  /* 0x009896800000895d */ /* 0x010fea0003900000 */
[----:B------:R-:W4:Y:S02]  /*b560*/  @!P0 SYNCS.PHASECHK.TRANS64 P0, [R0+URZ+0x128], R3 ;  /* 0x00012803000085a7 */ /* 0x000f2400080010ff */
[----:B----4-:R-:W-:Y:S05]  /*b570*/  @!P0 BRA `(.L_x_222) ;  /* 0xfffffffc00f08947 */ /* 0x010fea000383ffff */
[----:B------:R-:W-:Y:S05]  /*b580*/  BRA `(.L_x_223) ;  /* 0xffffffa800147947 */ /* 0x000fea000383ffff */
.L_x_112:
[----:B--2---:R-:W-:-:S07]  /*b590*/  MOV R0, UR21 ;  /* 0x0000001500007c02 */ /* 0x004fce0008000f00 */
.L_x_224:
[----:B--2---:R2:W4:Y:S02]  /*b5a0*/  SYNCS.PHASECHK.TRANS64.TRYWAIT P0, [R0+URZ+0x130], R3 ;  /* 0x00013003000075a7 */ /* 0x00452400080011ff */
[----:B----4-:R-:W-:Y:S05]  /*b5b0*/  @!P0 NANOSLEEP.SYNCS 0x989680 ;  /* 0x009896800000895d */ /* 0x010fea0003900000 */
[----:B------:R-:W4:Y:S02]  /*b5c0*/  @!P0 SYNCS.PHASECHK.TRANS64 P0, [R0+URZ+0x130], R3 ;  /* 0x00013003000085a7 */ /* 0x000f2400080010ff */
[----:B----4-:R-:W-:Y:S05]  /*b5d0*/  @!P0 BRA `(.L_x_224) ;  /* 0xfffffffc00f08947 */ /* 0x010fea000383ffff */
[----:B------:R-:W-:Y:S05]  /*b5e0*/  BRA `(.L_x_225) ;  /* 0xffffffa800047947 */ /* 0x000fea000383ffff */
.L_x_114:
[----:B-1----:R1:W2:Y:S02]  /*b5f0*/  SYNCS.PHASECHK.TRANS64.TRYWAIT P0, [R3+URZ+0x150], R0 ;  /* 0x00015000030075a7 */ /* 0x0022a400080011ff */
[----:B--2---:R-:W-:Y:S05]  /*b600*/  @!P0 NANOSLEEP.SYNCS 0x989680 ;  /* 0x009896800000895d */ /* 0x004fea0003900000 */
[----:B------:R-:W2:Y:S02]  /*b610*/  @!P0 SYNCS.PHASECHK.TRANS64 P0, [R3+URZ+0x150], R0 ;  /* 0x00015000030085a7 */ /* 0x000ea400080010ff */
[----:B--2---:R-:W-:Y:S05]  /*b620*/  @!P0 BRA `(.L_x_114) ;  /* 0xfffffffc00f08947 */ /* 0x004fea000383ffff */
[----:B------:R-:W-:Y:S05]  /*b630*/  BRA `(.L_x_226) ;  /* 0xffffffa800c87947 */ /* 0x000fea000383ffff */
.L_x_125:
[----:B--2---:R2:W1:Y:S02]  /*b640*/  SYNCS.PHASECHK.TRANS64.TRYWAIT P1, [R5+URZ+0x100], R2 ;  /* 0x00010002050075a7 */ /* 0x00446400080211ff */
[----:B-1----:R-:W-:Y:S05]  /*b650*/  @!P1 NANOSLEEP.SYNCS 0x989680 ;  /* 0x009896800000995d */ /* 0x002fea0003900000 */
[----:B------:R-:W1:Y:S02]  /*b660*/  @!P1 SYNCS.PHASECHK.TRANS64 P1, [R5+URZ+0x100], R2 ;  /* 0x00010002050095a7 */ /* 0x000e6400080210ff */
[----:B-1----:R-:W-:Y:S05]  /*b670*/  @!P1 BRA `(.L_x_125) ;  /* 0xfffffffc00f09947 */ /* 0x002fea000383ffff */
[----:B------:R-:W-:Y:S05]  /*b680*/  BRA `(.L_x_124) ;  /* 0xffffffb8003c7947 */ /* 0x000fea000383ffff */
.L_x_127:
[----:B-1----:R1:W4:Y:S02]  /*b690*/  SYNCS.PHASECHK.TRANS64.TRYWAIT P0, [R90+URZ+0x170], R7 ;  /* 0x000170075a0075a7 */ /* 0x00232400080011ff */
[----:B----4-:R-:W-:Y:S05]  /*b6a0*/  @!P0 NANOSLEEP.SYNCS 0x989680 ;  /* 0x009896800000895d */ /* 0x010fea0003900000 */
[----:B------:R-:W4:Y:S02]  /*b6b0*/  @!P0 SYNCS.PHASECHK.TRANS64 P0, [R90+URZ+0x170], R7 ;  /* 0x000170075a0085a7 */ /* 0x000f2400080010ff */
[----:B----4-:R-:W-:Y:S05]  /*b6c0*/  @!P0 BRA `(.L_x_127) ;  /* 0xfffffffc00f08947 */ /* 0x010fea000383ffff */
[----:B------:R-:W-:Y:S05]  /*b6d0*/  BRA `(.L_x_126) ;  /* 0xffffffb8008c7947 */ /* 0x000fea000383ffff */
.L_x_135:
[----:B---3--:R3:W4:Y:S02]  /*b6e0*/  SYNCS.PHASECHK.TRANS64.TRYWAIT P0, [R103+URZ+0x100], R4 ;  /* 0x00010004670075a7 */ /* 0x00872400080011ff */
[----:B----4-:R-:W-:Y:S05]  /*b6f0*/  @!P0 NANOSLEEP.SYNCS 0x989680 ;  /* 0x009896800000895d */ /* 0x010fea0003900000 */
[----:B------:R-:W4:Y:S02]  /*b700*/  @!P0 SYNCS.PHASECHK.TRANS64 P0, [R103+URZ+0x100], R4 ;  /* 0x00010004670085a7 */ /* 0x000f2400080010ff */
[----:B----4-:R-:W-:Y:S05]  /*b710*/  @!P0 BRA `(.L_x_135) ;  /* 0xfffffffc00f08947 */ /* 0x010fea000383ffff */
[----:B------:R-:W-:Y:S05]  /*b720*/  BRA `(.L_x_134) ;  /* 0xffffffc400947947 */ /* 0x000fea000383ffff */
.L_x_143:
[----:B---3--:R3:W4:Y:S02]  /*b730*/  SYNCS.PHASECHK.TRANS64.TRYWAIT P0, [R103+URZ+0x100], R4 ;  /* 0x00010004670075a7 */ /* 0x00872400080011ff */
[----:B----4-:R-:W-:Y:S05]  /*b740*/  @!P0 NANOSLEEP.SYNCS 0x989680 ;  /* 0x009896800000895d */ /* 0x010fea0003900000 */
[----:B------:R-:W4:Y:S02]  /*b750*/  @!P0 SYNCS.PHASECHK.TRANS64 P0, [R103+URZ+0x100], R4 ;  /* 0x00010004670085a7 */ /* 0x000f2400080010ff */
[----:B----4-:R-:W-:Y:S05]  /*b760*/  @!P0 BRA `(.L_x_143) ;  /* 0xfffffffc00f08947 */ /* 0x010fea000383ffff */
[----:B------:R-:W-:Y:S05]  /*b770*/  BRA `(.L_x_142) ;  /* 0xffffffd000e47947 */ /* 0x000fea000383ffff */
.L_x_151:
[----:B---3--:R3:W4:Y:S02]  /*b780*/  SYNCS.PHASECHK.TRANS64.TRYWAIT P0, [R102+URZ+0x100], R3 ;  /* 0x00010003660075a7 */ /* 0x00872400080011ff */
[----:B----4-:R-:W-:Y:S05]  /*b790*/  @!P0 NANOSLEEP.SYNCS 0x989680 ;  /* 0x009896800000895d */ /* 0x010fea0003900000 */
[----:B------:R-:W4:Y:S02]  /*b7a0*/  @!P0 SYNCS.PHASECHK.TRANS64 P0, [R102+URZ+0x100], R3 ;  /* 0x00010003660085a7 */ /* 0x000f2400080010ff */
[----:B----4-:R-:W-:Y:S05]  /*b7b0*/  @!P0 BRA `(.L_x_151) ;  /* 0xfffffffc00f08947 */ /* 0x010fea000383ffff */
[----:B------:R-:W-:Y:S05]  /*b7c0*/  BRA `(.L_x_150) ;  /* 0xffffffe0003c7947 */ /* 0x000fea000383ffff */
        .weak           $__internal_0_$__cuda_sm10x_tcgen05_guardrail_trap_col_being_dealloced_not_returned_by_alloc
        .type           $__internal_0_$__cuda_sm10x_tcgen05_guardrail_trap_col_being_dealloced_not_returned_by_alloc,@function
        .size           $__internal_0_$__cuda_sm10x_tcgen05_guardrail_trap_col_being_dealloced_not_returned_by_alloc,($__internal_1_$__cuda_sm10x_tcgen05_guardrail_trap_phase_invalid_during_alloc - $__internal_0_$__cuda_sm10x_tcgen05_guardrail_trap_col_being_dealloced_not_returned_by_alloc)
$__internal_0_$__cuda_sm10x_tcgen05_guardrail_trap_col_being_dealloced_not_returned_by_alloc:
[----:B------:R-:W-:Y:S05]  /*b7d0*/  BPT.TRAP 0x1 ;  /* 0x000000040000795c */ /* 0x000fea0000300000 */
[----:B------:R-:W-:-:S04]  /*b7e0*/  HFMA2 R3, -RZ, RZ, 0, 0 ;  /* 0x00000000ff037431 */ /* 0x000fc800000001ff */
[----:B------:R-:W-:Y:S05]  /*b7f0*/  RET.REL.NODEC R2 `(_ZN7cutlass13device_kernelINS_4gemm6kernel13GemmUniversalIN4cute5tupleIJiiiiEEENS1_10collective13CollectiveMmaINS1_35MainloopSm100TmaUmmaWarpSpecializedILi16ELi2ELi4ENS5_IJNS4_1CILi2EEESB_NSA_ILi1EEEEEEEENS5_IJNSA_ILi128EEENSA_ILi256EEENSA_ILi64EEEEEENS_12float_e4m3_tENS5_IJlSC_lEEESJ_SK_NS4_8TiledMMAINS4_8MMA_AtomIJNS4_10MMA_TraitsINS4_25SM100_MMA_F8F6F4_2x1SM_SSEJSJ_SJ_fSF_SG_NS4_17integral_constantINS4_4UMMA5MajorELSR_0EEESS_NSP_INSQ_7ScaleInELST_0EEESU_EEEEEENS4_6LayoutINS5_IJSC_SC_SC_EEENS5_IJNSA_ILi0EEESZ_SZ_EEEEENS5_IJNS4_10UnderscoreES12_S12_EEEEENS4_28SM100_TMA_2SM_LOAD_MULTICASTENS4_14ComposedLayoutINS4_7SwizzleILi2ELi4ELi3EEENS4_18smem_ptr_flag_bitsILi8EEENSX_INS5_IJNSA_ILi8EEESH_EEENS5_IJSH_SC_EEEEEEEvNS4_8identityENS4_18SM100_TMA_2SM_LOADES1F_vS1G_EENS_8epilogue10collective18CollectiveEpilogueINS1J_23Sm100TmaWarpSpecializedILi4ELi2ELi32ELb0ELb0EEEJNS5_IJSH_SG_SH_EEENS5_IJNSX_ISH_SC_EENSX_INS5_IJNSA_ILi32EEESB_EEENS5_IJSC_SF_EEEEEEEESJ_SK_SJ_SK_NS1J_6fusion15FusionCallbacksIS1N_NS1V_17LinearCombinationISJ_fSJ_fLNS_15FloatRoundStyleE2EEES1O_S1U_JEEENS4_5SM1004TMEM4LOAD26SM100_TMEM_LOAD_32dp32b32xENS4_13SM90_TMA_LOADENS16_INS17_ILi1ELi4ELi3EEES1A_NSX_INS5_IJS1B_S1Q_EEENS5_IJS1Q_SC_EEEEEEENS4_39AutoVectorizingCopyWithAssumedAlignmentILi128EEENS4_14SM90_TMA_STOREES2A_S2C_S2C_EEEvvEEEEvNT_6ParamsE) ;  /* 0xffffff4802007950 */ /* 0x000fea0003c3ffff */
        .weak           $__internal_1_$__cuda_sm10x_tcgen05_guardrail_trap_phase_invalid_during_alloc
        .type           $__internal_1_$__cuda_sm10x_tcgen05_guardrail_trap_phase_invalid_during_alloc,@function
        .size           $__internal_1_$__cuda_sm10x_tcgen05_guardrail_trap_phase_invalid_during_alloc,($__internal_2_$__cuda_sm10x_tcgen05_guardrail_trap_unallocated_columns_being_dealloced - $__internal_1_$__cuda_sm10x_tcgen05_guardrail_trap_phase_invalid_during_alloc)
$__internal_1_$__cuda_sm10x_tcgen05_guardrail_trap_phase_invalid_during_alloc:
[----:B------:R-:W-:Y:S05]  /*b800*/  BPT.TRAP 0x1 ;  /* 0x000000040000795c */ /* 0x000fea0000300000 */
[----:B------:R-:W-:-:S04]  /*b810*/  MOV R5, 0x0 ;  /* 0x0000000000057802 */ /* 0x000fc80000000f00 */
[----:B------:R-:W-:Y:S05]  /*b820*/  RET.REL.NODEC R4 `(_ZN7cutlass13device_kernelINS_4gemm6kernel13GemmUniversalIN4cute5tupleIJiiiiEEENS1_10collective13CollectiveMmaINS1_35MainloopSm100TmaUmmaWarpSpecializedILi16ELi2ELi4ENS5_IJNS4_1CILi2EEESB_NSA_ILi1EEEEEEEENS5_IJNSA_ILi128EEENSA_ILi256EEENSA_ILi64EEEEEENS_12float_e4m3_tENS5_IJlSC_lEEESJ_SK_NS4_8TiledMMAINS4_8MMA_AtomIJNS4_10MMA_TraitsINS4_25SM100_MMA_F8F6F4_2x1SM_SSEJSJ_SJ_fSF_SG_NS4_17integral_constantINS4_4UMMA5MajorELSR_0EEESS_NSP_INSQ_7ScaleInELST_0EEESU_EEEEEENS4_6LayoutINS5_IJSC_SC_SC_EEENS5_IJNSA_ILi0EEESZ_SZ_EEEEENS5_IJNS4_10UnderscoreES12_S12_EEEEENS4_28SM100_TMA_2SM_LOAD_MULTICASTENS4_14ComposedLayoutINS4_7SwizzleILi2ELi4ELi3EEENS4_18smem_ptr_flag_bitsILi8EEENSX_INS5_IJNSA_ILi8EEESH_EEENS5_IJSH_SC_EEEEEEEvNS4_8identityENS4_18SM100_TMA_2SM_LOADES1F_vS1G_EENS_8epilogue10collective18CollectiveEpilogueINS1J_23Sm100TmaWarpSpecializedILi4ELi2ELi32ELb0ELb0EEEJNS5_IJSH_SG_SH_EEENS5_IJNSX_ISH_SC_EENSX_INS5_IJNSA_ILi32EEESB_EEENS5_IJSC_SF_EEEEEEEESJ_SK_SJ_SK_NS1J_6fusion15FusionCallbacksIS1N_NS1V_17LinearCombinationISJ_fSJ_fLNS_15FloatRoundStyleE2EEES1O_S1U_JEEENS4_5SM1004TMEM4LOAD26SM100_TMEM_LOAD_32dp32b32xENS4_13SM90_TMA_LOADENS16_INS17_ILi1ELi4ELi3EEES1A_NSX_INS5_IJS1B_S1Q_EEENS5_IJS1Q_SC_EEEEEEENS4_39AutoVectorizingCopyWithAssumedAlignmentILi128EEENS4_14SM90_TMA_STOREES2A_S2C_S2C_EEEvvEEEEvNT_6ParamsE) ;  /* 0xffffff4404f47950 */ /* 0x000fea0003c3ffff */
        .weak           $__internal_2_$__cuda_sm10x_tcgen05_guardrail_trap_unallocated_columns_being_dealloced
        .type           $__internal_2_$__cuda_sm10x_tcgen05_guardrail_trap_unallocated_columns_being_dealloced,@function
        .size           $__internal_2_$__cuda_sm10x_tcgen05_guardrail_trap_unallocated_columns_being_dealloced,(.L_x_228 - $__internal_2_$__cuda_sm10x_tcgen05_guardrail_trap_unallocated_columns_being_dealloced)
$__internal_2_$__cuda_sm10x_tcgen05_guardrail_trap_unallocated_columns_being_dealloced:
[----:B------:R-:W-:Y:S05]  /*b830*/  BPT.TRAP 0x1 ;  /* 0x000000040000795c */ /* 0x000fea0000300000 */
[----:B------:R-:W-:-:S04]  /*b840*/  HFMA2 R3, -RZ, RZ, 0, 0 ;  /* 0x00000000ff037431 */ /* 0x000fc800000001ff */
[----:B------:R-:W-:Y:S05]  /*b850*/  RET.REL.NODEC R2 `(_ZN7cutlass13device_kernelINS_4gemm6kernel13GemmUniversalIN4cute5tupleIJiiiiEEENS1_10collective13CollectiveMmaINS1_35MainloopSm100TmaUmmaWarpSpecializedILi16ELi2ELi4ENS5_IJNS4_1CILi2EEESB_NSA_ILi1EEEEEEEENS5_IJNSA_ILi128EEENSA_ILi256EEENSA_ILi64EEEEEENS_12float_e4m3_tENS5_IJlSC_lEEESJ_SK_NS4_8TiledMMAINS4_8MMA_AtomIJNS4_10MMA_TraitsINS4_25SM100_MMA_F8F6F4_2x1SM_SSEJSJ_SJ_fSF_SG_NS4_17integral_constantINS4_4UMMA5MajorELSR_0EEESS_NSP_INSQ_7ScaleInELST_0EEESU_EEEEEENS4_6LayoutINS5_IJSC_SC_SC_EEENS5_IJNSA_ILi0EEESZ_SZ_EEEEENS5_IJNS4_10UnderscoreES12_S12_EEEEENS4_28SM100_TMA_2SM_LOAD_MULTICASTENS4_14ComposedLayoutINS4_7SwizzleILi2ELi4ELi3EEENS4_18smem_ptr_flag_bitsILi8EEENSX_INS5_IJNSA_ILi8EEESH_EEENS5_IJSH_SC_EEEEEEEvNS4_8identityENS4_18SM100_TMA_2SM_LOADES1F_vS1G_EENS_8epilogue10collective18CollectiveEpilogueINS1J_23Sm100TmaWarpSpecializedILi4ELi2ELi32ELb0ELb0EEEJNS5_IJSH_SG_SH_EEENS5_IJNSX_ISH_SC_EENSX_INS5_IJNSA_ILi32EEESB_EEENS5_IJSC_SF_EEEEEEEESJ_SK_SJ_SK_NS1J_6fusion15FusionCallbacksIS1N_NS1V_17LinearCombinationISJ_fSJ_fLNS_15FloatRoundStyleE2EEES1O_S1U_JEEENS4_5SM1004TMEM4LOAD26SM100_TMEM_LOAD_32dp32b32xENS4_13SM90_TMA_LOADENS16_INS17_ILi1ELi4ELi3EEES1A_NSX_INS5_IJS1B_S1Q_EEENS5_IJS1Q_SC_EEEEEEENS4_39AutoVectorizingCopyWithAssumedAlignmentILi128EEENS4_14SM90_TMA_STOREES2A_S2C_S2C_EEEvvEEEEvNT_6ParamsE) ;  /* 0xffffff4402e87950 */ /* 0x000fea0003c3ffff */
.L_x_227:
[----:B------:R-:W-:-:S00]  /*b860*/  BRA `(.L_x_227) ;  /* 0xfffffffc00fc7947 */ /* 0x000fc0000383ffff */
[----:B------:R-:W-:-:S00]  /*b870*/  NOP ;  /* 0x0000000000007918 */ /* 0x000fc00000000000 */
        /* <DEDUP_REMOVED lines=8> */
.L_x_228:


//--------------------- .nv.global.init           --------------------------
	.section	.nv.global.init,"aw",@progbits
.nv.global.init:
	.type		$str$27,@object
	.size		$str$27,($str$28 - $str$27)
$str$27:
        /*0000*/ 	.byte	0x28, 0x61, 0x64, 0x64, 0x72, 0x65, 0x73, 0x73, 0x20, 0x26, 0x20, 0x6d, 0x61, 0x73, 0x6b, 0x29
        /*0010*/ 	.byte	0x20, 0x3d, 0x3d, 0x20, 0x30, 0x00
	.type		$str$28,@object
	.size		$str$28,($str$26 - $str$28)
$str$28:
        /*0016*/ 	.byte	0x2f, 0x74, 0x6d, 0x70, 0x2f, 0x63, 0x75, 0x74, 0x6c, 0x61, 0x73, 0x73, 0x5f, 0x73, 0x77, 0x65
        /*0026*/ 	.byte	0x65, 0x70, 0x5f, 0x73, 0x72, 0x63, 0x2f, 0x69, 0x6e, 0x63, 0x6c, 0x75, 0x64, 0x65, 0x2f, 0x63
        /*0036*/ 	.byte	0x75, 0x74, 0x65, 0x2f, 0x70, 0x6f, 0x69, 0x6e, 0x74, 0x65, 0x72, 0x5f, 0x66, 0x6c, 0x61, 0x67
        /*0046*/ 	.byte	0x67, 0x65, 0x64, 0x2e, 0x68, 0x70, 0x70, 0x00
	.type		$str$26,@object
	.size		$str$26,($str$25 - $str$26)
$str$26:
        /*004e*/ 	.byte	0x2f, 0x74, 0x6d, 0x70, 0x2f, 0x63, 0x75, 0x74, 0x6c, 0x61, 0x73, 0x73, 0x5f, 0x73, 0x77, 0x65
        /*005e*/ 	.byte	0x65, 0x70, 0x5f, 0x73, 0x72, 0x63, 0x2f, 0x69, 0x6e, 0x63, 0x6c, 0x75, 0x64, 0x65, 0x2f, 0x63
        /*006e*/ 	.byte	0x75, 0x74, 0x65, 0x2f, 0x61, 0x74, 0x6f, 0x6d, 0x2f, 0x63, 0x6f, 0x70, 0x79, 0x5f, 0x74, 0x72
        /*007e*/ 	.byte	0x61, 0x69, 0x74, 0x73, 0x5f, 0x73, 0x6d, 0x31, 0x30, 0x30, 0x2e, 0x68, 0x70, 0x70, 0x00
	.type		$str$25,@object
	.size		$str$25,(__unnamed_1 - $str$25)
$str$25:
        /*008d*/ 	.byte	0x28, 0x28, 0x75, 0x69, 0x6e, 0x74, 0x33, 0x32, 0x5f, 0x74, 0x28, 0x74, 0x68, 0x72, 0x65, 0x61
        /*009d*/ 	.byte	0x64, 0x49, 0x64, 0x78, 0x2e, 0x78, 0x29, 0x20, 0x2f, 0x20, 0x33, 0x32, 0x29, 0x20, 0x25, 0x20
        /*00ad*/ 	.byte	0x34, 0x29, 0x20, 0x3d, 0x3d, 0x20, 0x28, 0x28, 0x28, 0x74, 0x6d, 0x65, 0x6d, 0x5f, 0x61, 0x64
        /*00bd*/ 	.byte	0x64, 0x72, 0x20, 0x3e, 0x3e, 0x20, 0x31, 0x36, 0x29, 0x20, 0x2f, 0x20, 0x33, 0x32, 0x29, 0x20
        /*00cd*/ 	.byte	0x25, 0x20, 0x34, 0x29, 0x00
	.type		__unnamed_1,@object
	.size		__unnamed_1,(__unnamed_2 - __unnamed_1)
__unnamed_1:
        /*00d2*/ 	.byte	0x61, 0x75, 0x74, 0x6f, 0x20, 0x63, 0x75, 0x74, 0x65, 0x3a, 0x3a, 0x61, 0x73, 0x5f, 0x70, 0x6f
        /* <DEDUP_REMOVED lines=24> */
        /*0262*/ 	.byte	0x3a, 0x3a, 0x43, 0x3c, 0x34, 0x30, 0x39, 0x36, 0x3e, 0x3e, 0x3e, 0x3e, 0x5d, 0x00
	.type		__unnamed_2,@object
	.size		__unnamed_2,(__unnamed_3 - __unnamed_2)
__unnamed_2:
        /* <DEDUP_REMOVED lines=26> */
	.type		__unnamed_3,@object
	.size		__unnamed_3,(.L_3 - __unnamed_3)
__unnamed_3:
        /* <DEDUP_REMOVED lines=40> */
        /*068e*/ 	.byte	0x74, 0x65, 0x3a, 0x3a, 0x43, 0x3c, 0x30, 0x3e, 0x3e, 0x3e, 0x3e, 0x5d, 0x00
.L_3:


//--------------------- .nv.shared._ZN7cutlass13device_kernelINS_4gemm6kernel13GemmUniversalIN4cute5tupleIJiiiiEEENS1_10collective13CollectiveMmaINS1_35MainloopSm100TmaUmmaWarpSpecializedILi16ELi2ELi4ENS5_IJNS4_1CILi2EEESB_NSA_ILi1EEEEEEEENS5_IJNSA_ILi128EEENSA_ILi256EEENSA_ILi64EEEEEENS_12float_e4m3_tENS5_IJlSC_lEEESJ_SK_NS4_8TiledMMAINS4_8MMA_AtomIJNS4_10MMA_TraitsINS4_25SM100_MMA_F8F6F4_2x1SM_SSEJSJ_SJ_fSF_SG_NS4_17integral_constantINS4_4UMMA5MajorELSR_0EEESS_NSP_INSQ_7ScaleInELST_0EEESU_EEEEEENS4_6LayoutINS5_IJSC_SC_SC_EEENS5_IJNSA_ILi0EEESZ_SZ_EEEEENS5_IJNS4_10UnderscoreES12_S12_EEEEENS4_28SM100_TMA_2SM_LOAD_MULTICASTENS4_14ComposedLayoutINS4_7SwizzleILi2ELi4ELi3EEENS4_18smem_ptr_flag_bitsILi8EEENSX_INS5_IJNSA_ILi8EEESH_EEENS5_IJSH_SC_EEEEEEEvNS4_8identityENS4_18SM100_TMA_2SM_LOADES1F_vS1G_EENS_8epilogue10collective18CollectiveEpilogueINS1J_23Sm100TmaWarpSpecializedILi4ELi2ELi32ELb0ELb0EEEJNS5_IJSH_SG_SH_EEENS5_IJNSX_ISH_SC_EENSX_INS5_IJNSA_ILi32EEESB_EEENS5_IJSC_SF_EEEEEEEESJ_SK_SJ_SK_NS1J_6fusion15FusionCallbacksIS1N_NS1V_17LinearCombinationISJ_fSJ_fLNS_15FloatRoundStyleE2EEES1O_S1U_JEEENS4_5SM1004TMEM4LOAD26SM100_TMEM_LOAD_32dp32b32xENS4_13SM90_TMA_LOADENS16_INS17_ILi1ELi4ELi3EEES1A_NSX_INS5_IJS1B_S1Q_EEENS5_IJS1Q_SC_EEEEEEENS4_39AutoVectorizingCopyWithAssumedAlignmentILi128EEENS4_14SM90_TMA_STOREES2A_S2C_S2C_EEEvvEEEEvNT_6ParamsE --------------------------
	.section	.nv.shared._ZN7cutlass13device_kernelINS_4gemm6kernel13GemmUniversalIN4cute5tupleIJiiiiEEENS1_10collective13CollectiveMmaINS1_35MainloopSm100TmaUmmaWarpSpecializedILi16ELi2ELi4ENS5_IJNS4_1CILi2EEESB_NSA_ILi1EEEEEEEENS5_IJNSA_ILi128EEENSA_ILi256EEENSA_ILi64EEEEEENS_12float_e4m3_tENS5_IJlSC_lEEESJ_SK_NS4_8TiledMMAINS4_8MMA_AtomIJNS4_10MMA_TraitsINS4_25SM100_MMA_F8F6F4_2x1SM_SSEJSJ_SJ_fSF_SG_NS4_17integral_constantINS4_4UMMA5MajorELSR_0EEESS_NSP_INSQ_7ScaleInELST_0EEESU_EEEEEENS4_6LayoutINS5_IJSC_SC_SC_EEENS5_IJNSA_ILi0EEESZ_SZ_EEEEENS5_IJNS4_10UnderscoreES12_S12_EEEEENS4_28SM100_TMA_2SM_LOAD_MULTICASTENS4_14ComposedLayoutINS4_7SwizzleILi2ELi4ELi3EEENS4_18smem_ptr_flag_bitsILi8EEENSX_INS5_IJNSA_ILi8EEESH_EEENS5_IJSH_SC_EEEEEEEvNS4_8identityENS4_18SM100_TMA_2SM_LOADES1F_vS1G_EENS_8epilogue10collective18CollectiveEpilogueINS1J_23Sm100TmaWarpSpecializedILi4ELi2ELi32ELb0ELb0EEEJNS5_IJSH_SG_SH_EEENS5_IJNSX_ISH_SC_EENSX_INS5_IJNSA_ILi32EEESB_EEENS5_IJSC_SF_EEEEEEEESJ_SK_SJ_SK_NS1J_6fusion15FusionCallbacksIS1N_NS1V_17LinearCombinationISJ_fSJ_fLNS_15FloatRoundStyleE2EEES1O_S1U_JEEENS4_5SM1004TMEM4LOAD26SM100_TMEM_LOAD_32dp32b32xENS4_13SM90_TMA_LOADENS16_INS17_ILi1ELi4ELi3EEES1A_NSX_INS5_IJS1B_S1Q_EEENS5_IJS1Q_SC_EEEEEEENS4_39AutoVectorizingCopyWithAssumedAlignmentILi128EEENS4_14SM90_TMA_STOREES2A_S2C_S2C_EEEvvEEEEvNT_6ParamsE,"aw",@nobits
	.sectionflags	@""
	.align	16
	.zero		1024


//--------------------- .nv.shared.reserved.0     --------------------------
	.section	.nv.shared.reserved.0,"aw",@nobits
	.weak		__nv_reservedSMEM_offset_0_alias
	.size		__nv_reservedSMEM_offset_0_alias, 0, 64
	.other		__nv_reservedSMEM_offset_0_alias,@"STO_CUDA_RESERVED_SHARED STV_DEFAULT"
__nv_reservedSMEM_offset_0_alias:
	.zero		0
.nv.shared.reserved.0:
	.zero		64
	.weak		__nv_reservedSMEM_tcgen05_partition
	.type		__nv_reservedSMEM_tcgen05_partition,@object
	.size		__nv_reservedSMEM_tcgen05_partition,(.L_0 - __nv_reservedSMEM_tcgen05_partition)
__nv_reservedSMEM_tcgen05_partition:
	.zero		32
.L_0:


//--------------------- .nv.global                --------------------------
	.section	.nv.global,"aw",@nobits
.nv.global:
	.type		_ZN40_INTERNAL_c1fb345a_4_k_cu_55829bd3_309514cute1_E,@object
	.size		_ZN40_INTERNAL_c1fb345a_4_k_cu_55829bd3_309514cute1_E,(_ZN40_INTERNAL_c1fb345a_4_k_cu_55829bd3_309514cuda3std3__45__cpo6cbeginE - _ZN40_INTERNAL_c1fb345a_4_k_cu_55829bd3_309514cute1_E)
_ZN40_INTERNAL_c1fb345a_4_k_cu_55829bd3_309514cute1_E:
	.zero		1
	.type		_ZN40_INTERNAL_c1fb345a_4_k_cu_55829bd3_309514cuda3std3__45__cpo6cbeginE,@object
	.size		_ZN40_INTERNAL_c1fb345a_4_k_cu_55829bd3_309514cuda3std3__45__cpo6cbeginE,(_ZN40_INTERNAL_c1fb345a_4_k_cu_55829bd3_309514cuda3std3__48in_placeE - _ZN40_INTERNAL_c1fb345a_4_k_cu_55829bd3_309514cuda3std3__45__cpo6cbeginE)
_ZN40_INTERNAL_c1fb345a_4_k_cu_55829bd3_309514cuda3std3__45__cpo6cbeginE:
	.zero		1
	.type		_ZN40_INTERNAL_c1fb345a_4_k_cu_55829bd3_309514cuda3std3__48in_placeE,@object
	.size		_ZN40_INTERNAL_c1fb345a_4_k_cu_55829bd3_309514cuda3std3__48in_placeE,(_ZN40_INTERNAL_c1fb345a_4_k_cu_55829bd3_309514cuda3std6ranges3__45__cpo9iter_moveE - _ZN40_INTERNAL_c1fb345a_4_k_cu_55829bd3_309514cuda3std3__48in_placeE)
_ZN40_INTERNAL_c1fb345a_4_k_cu_55829bd3_309514cuda3std3__48in_placeE:
	.zero		1
	.type		_ZN40_INTERNAL_c1fb345a_4_k_cu_55829bd3_309514cuda3std6ranges3__45__cpo9iter_moveE,@object
	.size		_ZN40_INTERNAL_c1fb345a_4_k_cu_55829bd3_309514cuda3std6ranges3__45__cpo9iter_moveE,(_ZN40_INTERNAL_c1fb345a_4_k_cu_55829bd3_309514cuda3std3__45__cpo5beginE - _ZN40_INTERNAL_c1fb345a_4_k_cu_55829bd3_309514cuda3std6ranges3__45__cpo9iter_moveE)
_ZN40_INTERNAL_c1fb345a_4_k_cu_55829bd3_309514cuda3std6ranges3__45__cpo9iter_moveE:
	.zero		1
	.type		_ZN40_INTERNAL_c1fb345a_4_k_cu_55829bd3_309514cuda3std3__45__cpo5beginE,@object
	.size		_ZN40_INTERNAL_c1fb345a_4_k_cu_55829bd3_309514cuda3std3__45__cpo5beginE,(_ZN40_INTERNAL_c1fb345a_4_k_cu_55829bd3_309514cuda3std3__442_GLOBAL__N__c1fb345a_4_k_cu_55829bd3_309516ignoreE - _ZN40_INTERNAL_c1fb345a_4_k_cu_55829bd3_309514cuda3std3__45__cpo5beginE)
_ZN40_INTERNAL_c1fb345a_4_k_cu_55829bd3_309514cuda3std3__45__cpo5beginE:
	.zero		1
	.type		_ZN40_INTERNAL_c1fb345a_4_k_cu_55829bd3_309514cuda3std3__442_GLOBAL__N__c1fb345a_4_k_cu_55829bd3_309516ignoreE,@object
	.size		_ZN40_INTERNAL_c1fb345a_4_k_cu_55829bd3_309514cuda3std3__442_GLOBAL__N__c1fb345a_4_k_cu_55829bd3_309516ignoreE,(_ZN40_INTERNAL_c1fb345a_4_k_cu_55829bd3_309514cute7productE - _ZN40_INTERNAL_c1fb345a_4_k_cu_55829bd3_309514cuda3std3__442_GLOBAL__N__c1fb345a_4_k_cu_55829bd3_309516ignoreE)
_ZN40_INTERNAL_c1fb345a_4_k_cu_55829bd3_309514cuda3std3__442_GLOBAL__N__c1fb345a_4_k_cu_55829bd3_309516ignoreE:
	.zero		1
	.type		_ZN40_INTERNAL_c1fb345a_4_k_cu_55829bd3_309514cute7productE,@object
	.size		_ZN40_INTERNAL_c1fb345a_4_k_cu_55829bd3_309514cute7productE,(_ZN40_INTERNAL_c1fb345a_4_k_cu_55829bd3_309514cuda3std3__45__cpo3endE - _ZN40_INTERNAL_c1fb345a_4_k_cu_55829bd3_309514cute7productE)
_ZN40_INTERNAL_c1fb345a_4_k_cu_55829bd3_309514cute7productE:
	.zero		1
	.type		_ZN40_INTERNAL_c1fb345a_4_k_cu_55829bd3_309514cuda3std3__45__cpo3endE,@object
	.size		_ZN40_INTERNAL_c1fb345a_4_k_cu_55829bd3_309514cuda3std3__45__cpo3endE,(_ZN40_INTERNAL_c1fb345a_4_k_cu_55829bd3_309514cuda3std3__419piecewise_constructE - _ZN40_INTERNAL_c1fb345a_4_k_cu_55829bd3_309514cuda3std3__45__cpo3endE)
_ZN40_INTERNAL_c1fb345a_4_k_cu_55829bd3_309514cuda3std3__45__cpo3endE:
	.zero		1
	.type		_ZN40_INTERNAL_c1fb345a_4_k_cu_55829bd3_309514cuda3std3__419piecewise_constructE,@object
	.size		_ZN40_INTERNAL_c1fb345a_4_k_cu_55829bd3_309514cuda3std3__419piecewise_constructE,(_ZN40_INTERNAL_c1fb345a_4_k_cu_55829bd3_309514cuda3std3__45__cpo4cendE - _ZN40_INTERNAL_c1fb345a_4_k_cu_55829bd3_309514cuda3std3__419piecewise_constructE)
_ZN40_INTERNAL_c1fb345a_4_k_cu_55829bd3_309514cuda3std3__419piecewise_constructE:
	.zero		1
	.type		_ZN40_INTERNAL_c1fb345a_4_k_cu_55829bd3_309514cuda3std3__45__cpo4cendE,@object
	.size		_ZN40_INTERNAL_c1fb345a_4_k_cu_55829bd3_309514cuda3std3__45__cpo4cendE,(_ZN40_INTERNAL_c1fb345a_4_k_cu_55829bd3_309514cuda3std6ranges3__45__cpo4swapE - _ZN40_INTERNAL_c1fb345a_4_k_cu_55829bd3_309514cuda3std3__45__cpo4cendE)
_ZN40_INTERNAL_c1fb345a_4_k_cu_55829bd3_309514cuda3std3__45__cpo4cendE:
	.zero		1
	.type		_ZN40_INTERNAL_c1fb345a_4_k_cu_55829bd3_309514cuda3std6ranges3__45__cpo4swapE,@object
	.size		_ZN40_INTERNAL_c1fb345a_4_k_cu_55829bd3_309514cuda3std6ranges3__45__cpo4swapE,(.L_11 - _ZN40_INTERNAL_c1fb345a_4_k_cu_55829bd3_309514cuda3std6ranges3__45__cpo4swapE)
_ZN40_INTERNAL_c1fb345a_4_k_cu_55829bd3_309514cuda3std6ranges3__45__cpo4swapE:
	.zero		1
.L_11:


//--------------------- .nv.constant0._ZN7cutlass13device_kernelINS_4gemm6kernel13GemmUniversalIN4cute5tupleIJiiiiEEENS1_10collective13CollectiveMmaINS1_35MainloopSm100TmaUmmaWarpSpecializedILi16ELi2ELi4ENS5_IJNS4_1CILi2EEESB_NSA_ILi1EEEEEEEENS5_IJNSA_ILi128EEENSA_ILi256EEENSA_ILi64EEEEEENS_12float_e4m3_tENS5_IJlSC_lEEESJ_SK_NS4_8TiledMMAINS4_8MMA_AtomIJNS4_10MMA_TraitsINS4_25SM100_MMA_F8F6F4_2x1SM_SSEJSJ_SJ_fSF_SG_NS4_17integral_constantINS4_4UMMA5MajorELSR_0EEESS_NSP_INSQ_7ScaleInELST_0EEESU_EEEEEENS4_6LayoutINS5_IJSC_SC_SC_EEENS5_IJNSA_ILi0EEESZ_SZ_EEEEENS5_IJNS4_10UnderscoreES12_S12_EEEEENS4_28SM100_TMA_2SM_LOAD_MULTICASTENS4_14ComposedLayoutINS4_7SwizzleILi2ELi4ELi3EEENS4_18smem_ptr_flag_bitsILi8EEENSX_INS5_IJNSA_ILi8EEESH_EEENS5_IJSH_SC_EEEEEEEvNS4_8identityENS4_18SM100_TMA_2SM_LOADES1F_vS1G_EENS_8epilogue10collective18CollectiveEpilogueINS1J_23Sm100TmaWarpSpecializedILi4ELi2ELi32ELb0ELb0EEEJNS5_IJSH_SG_SH_EEENS5_IJNSX_ISH_SC_EENSX_INS5_IJNSA_ILi32EEESB_EEENS5_IJSC_SF_EEEEEEEESJ_SK_SJ_SK_NS1J_6fusion15FusionCallbacksIS1N_NS1V_17LinearCombinationISJ_fSJ_fLNS_15FloatRoundStyleE2EEES1O_S1U_JEEENS4_5SM1004TMEM4LOAD26SM100_TMEM_LOAD_32dp32b32xENS4_13SM90_TMA_LOADENS16_INS17_ILi1ELi4ELi3EEES1A_NSX_INS5_IJS1B_S1Q_EEENS5_IJS1Q_SC_EEEEEEENS4_39AutoVectorizingCopyWithAssumedAlignmentILi128EEENS4_14SM90_TMA_STOREES2A_S2C_S2C_EEEvvEEEEvNT_6ParamsE --------------------------
	.section	.nv.constant0._ZN7cutlass13device_kernelINS_4gemm6kernel13GemmUniversalIN4cute5tupleIJiiiiEEENS1_10collective13CollectiveMmaINS1_35MainloopSm100TmaUmmaWarpSpecializedILi16ELi2ELi4ENS5_IJNS4_1CILi2EEESB_NSA_ILi1EEEEEEEENS5_IJNSA_ILi128EEENSA_ILi256EEENSA_ILi64EEEEEENS_12float_e4m3_tENS5_IJlSC_lEEESJ_SK_NS4_8TiledMMAINS4_8MMA_AtomIJNS4_10MMA_TraitsINS4_25SM100_MMA_F8F6F4_2x1SM_SSEJSJ_SJ_fSF_SG_NS4_17integral_constantINS4_4UMMA5MajorELSR_0EEESS_NSP_INSQ_7ScaleInELST_0EEESU_EEEEEENS4_6LayoutINS5_IJSC_SC_SC_EEENS5_IJNSA_ILi0EEESZ_SZ_EEEEENS5_IJNS4_10UnderscoreES12_S12_EEEEENS4_28SM100_TMA_2SM_LOAD_MULTICASTENS4_14ComposedLayoutINS4_7SwizzleILi2ELi4ELi3EEENS4_18smem_ptr_flag_bitsILi8EEENSX_INS5_IJNSA_ILi8EEESH_EEENS5_IJSH_SC_EEEEEEEvNS4_8identityENS4_18SM100_TMA_2SM_LOADES1F_vS1G_EENS_8epilogue10collective18CollectiveEpilogueINS1J_23Sm100TmaWarpSpecializedILi4ELi2ELi32ELb0ELb0EEEJNS5_IJSH_SG_SH_EEENS5_IJNSX_ISH_SC_EENSX_INS5_IJNSA_ILi32EEESB_EEENS5_IJSC_SF_EEEEEEEESJ_SK_SJ_SK_NS1J_6fusion15FusionCallbacksIS1N_NS1V_17LinearCombinationISJ_fSJ_fLNS_15FloatRoundStyleE2EEES1O_S1U_JEEENS4_5SM1004TMEM4LOAD26SM100_TMEM_LOAD_32dp32b32xENS4_13SM90_TMA_LOADENS16_INS17_ILi1ELi4ELi3EEES1A_NSX_INS5_IJS1B_S1Q_EEENS5_IJS1Q_SC_EEEEEEENS4_39AutoVectorizingCopyWithAssumedAlignmentILi128EEENS4_14SM90_TMA_STOREES2A_S2C_S2C_EEEvvEEEEvNT_6ParamsE,"a",@progbits
	.sectionflags	@""
	.align	4
.nv.constant0._ZN7cutlass13device_kernelINS_4gemm6kernel13GemmUniversalIN4cute5tupleIJiiiiEEENS1_10collective13CollectiveMmaINS1_35MainloopSm100TmaUmmaWarpSpecializedILi16ELi2ELi4ENS5_IJNS4_1CILi2EEESB_NSA_ILi1EEEEEEEENS5_IJNSA_ILi128EEENSA_ILi256EEENSA_ILi64EEEEEENS_12float_e4m3_tENS5_IJlSC_lEEESJ_SK_NS4_8TiledMMAINS4_8MMA_AtomIJNS4_10MMA_TraitsINS4_25SM100_MMA_F8F6F4_2x1SM_SSEJSJ_SJ_fSF_SG_NS4_17integral_constantINS4_4UMMA5MajorELSR_0EEESS_NSP_INSQ_7ScaleInELST_0EEESU_EEEEEENS4_6LayoutINS5_IJSC_SC_SC_EEENS5_IJNSA_ILi0EEESZ_SZ_EEEEENS5_IJNS4_10UnderscoreES12_S12_EEEEENS4_28SM100_TMA_2SM_LOAD_MULTICASTENS4_14ComposedLayoutINS4_7SwizzleILi2ELi4ELi3EEENS4_18smem_ptr_flag_bitsILi8EEENSX_INS5_IJNSA_ILi8EEESH_EEENS5_IJSH_SC_EEEEEEEvNS4_8identityENS4_18SM100_TMA_2SM_LOADES1F_vS1G_EENS_8epilogue10collective18CollectiveEpilogueINS1J_23Sm100TmaWarpSpecializedILi4ELi2ELi32ELb0ELb0EEEJNS5_IJSH_SG_SH_EEENS5_IJNSX_ISH_SC_EENSX_INS5_IJNSA_ILi32EEESB_EEENS5_IJSC_SF_EEEEEEEESJ_SK_SJ_SK_NS1J_6fusion15FusionCallbacksIS1N_NS1V_17LinearCombinationISJ_fSJ_fLNS_15FloatRoundStyleE2EEES1O_S1U_JEEENS4_5SM1004TMEM4LOAD26SM100_TMEM_LOAD_32dp32b32xENS4_13SM90_TMA_LOADENS16_INS17_ILi1ELi4ELi3EEES1A_NSX_INS5_IJS1B_S1Q_EEENS5_IJS1Q_SC_EEEEEEENS4_39AutoVectorizingCopyWithAssumedAlignmentILi128EEENS4_14SM90_TMA_STOREES2A_S2C_S2C_EEEvvEEEEvNT_6ParamsE:
	.zero		2944


//--------------------- SYMBOLS --------------------------

	.type		.nv.reservedSmem.offset0,@object
	.size		.nv.reservedSmem.offset0,0x4
	.type		.nv.reservedSmem.cap,@object
	.size		.nv.reservedSmem.cap,0x4
	.type		__assertfail,@function
